	.headerflags	@"EF_CUDA_TEXMODE_UNIFIED EF_CUDA_64BIT_ADDRESS EF_CUDA_ACCELERATORS EF_CUDA_SM90 EF_CUDA_VIRTUAL_SM(EF_CUDA_SM90)"
	.elftype	@"ET_EXEC"


//--------------------- .nv.info                  --------------------------
	.section	.nv.info,"",@"SHT_CUDA_INFO"
	.align	4


	//----- nvinfo : EIATTR_REGCOUNT
	.align		4
        /*0000*/ 	.byte	0x04, 0x2f
        /*0002*/ 	.short	(.L_1 - .L_0)
	.align		4
.L_0:
        /*0004*/ 	.word	index@(triton_mm)
        /*0008*/ 	.word	0x00000060


	//----- nvinfo : EIATTR_MIN_STACK_SIZE
	.align		4
.L_1:
        /*000c*/ 	.byte	0x04, 0x12
        /*000e*/ 	.short	(.L_3 - .L_2)
	.align		4
.L_2:
        /*0010*/ 	.word	index@(triton_mm)
        /*0014*/ 	.word	0x00000000


	//----- nvinfo : EIATTR_FRAME_SIZE
	.align		4
.L_3:
        /*0018*/ 	.byte	0x04, 0x11
        /*001a*/ 	.short	(.L_5 - .L_4)
	.align		4
.L_4:
        /*001c*/ 	.word	index@(triton_mm)
        /*0020*/ 	.word	0x00000000


	//----- nvinfo : EIATTR_MIN_STACK_SIZE
	.align		4
.L_5:
        /*0024*/ 	.byte	0x04, 0x12
        /*0026*/ 	.short	(.L_7 - .L_6)
	.align		4
.L_6:
        /*0028*/ 	.word	index@(triton_mm)
        /*002c*/ 	.word	0x00000000
.L_7:


//--------------------- .nv.info.triton_mm        --------------------------
	.section	.nv.info.triton_mm,"",@"SHT_CUDA_INFO"
	.sectionflags	@""
	.align	4


	//----- nvinfo : EIATTR_CUDA_API_VERSION
	.align		4
        /*0000*/ 	.byte	0x04, 0x37
        /*0002*/ 	.short	(.L_9 - .L_8)
.L_8:
        /*0004*/ 	.word	0x0000007c


	//----- nvinfo : EIATTR_KPARAM_INFO
	.align		4
.L_9:
        /*0008*/ 	.byte	0x04, 0x17
        /*000a*/ 	.short	(.L_11 - .L_10)
.L_10:
        /*000c*/ 	.word	0x00000000
        /*0010*/ 	.short	0x0003
        /*0012*/ 	.short	0x0018
        /*0014*/ 	.byte	0x00, 0xf0, 0x11, 0x00


	//----- nvinfo : EIATTR_KPARAM_INFO
	.align		4
.L_11:
        /*0018*/ 	.byte	0x04, 0x17
        /*001a*/ 	.short	(.L_13 - .L_12)
.L_12:
        /*001c*/ 	.word	0x00000000
        /*0020*/ 	.short	0x0002
        /*0022*/ 	.short	0x0010
        /*0024*/ 	.byte	0x00, 0xf0, 0x21, 0x00


	//----- nvinfo : EIATTR_KPARAM_INFO
	.align		4
.L_13:
        /*0028*/ 	.byte	0x04, 0x17
        /*002a*/ 	.short	(.L_15 - .L_14)
.L_14:
        /*002c*/ 	.word	0x00000000
        /*0030*/ 	.short	0x0001
        /*0032*/ 	.short	0x0008
        /*0034*/ 	.byte	0x00, 0xf0, 0x21, 0x00


	//----- nvinfo : EIATTR_KPARAM_INFO
	.align		4
.L_15:
        /*0038*/ 	.byte	0x04, 0x17
        /*003a*/ 	.short	(.L_17 - .L_16)
.L_16:
        /*003c*/ 	.word	0x00000000
        /*0040*/ 	.short	0x0000
        /*0042*/ 	.short	0x0000
        /*0044*/ 	.byte	0x00, 0xf0, 0x21, 0x00


	//----- nvinfo : EIATTR_SPARSE_MMA_MASK
	.align		4
.L_17:
        /*0048*/ 	.byte	0x03, 0x50
        /*004a*/ 	.short	0x0000


	//----- nvinfo : EIATTR_MAXREG_COUNT
	.align		4
        /*004c*/ 	.byte	0x03, 0x1b
        /*004e*/ 	.short	0x00ff


	//----- nvinfo : EIATTR_COOP_GROUP_MASK_REGIDS
	.align		4
        /*0050*/ 	.byte	0x04, 0x29
        /*0052*/ 	.short	(.L_19 - .L_18)


	//   ....[0]....
.L_18:
        /*0054*/ 	.word	0xffffffff


	//----- nvinfo : EIATTR_COOP_GROUP_INSTR_OFFSETS
	.align		4
.L_19:
        /*0058*/ 	.byte	0x04, 0x28
        /*005a*/ 	.short	(.L_21 - .L_20)


	//   ....[0]....
.L_20:
        /*005c*/ 	.word	0x00001ac0


	//----- nvinfo : EIATTR_EXIT_INSTR_OFFSETS
	.align		4
.L_21:
        /*0060*/ 	.byte	0x04, 0x1c
        /*0062*/ 	.short	(.L_23 - .L_22)


	//   ....[0]....
.L_22:
        /*0064*/ 	.word	0x00000050


	//   ....[1]....
        /*0068*/ 	.word	0x000026c0


	//   ....[2]....
        /*006c*/ 	.word	0x00002710


	//----- nvinfo : EIATTR_MAX_THREADS
	.align		4
.L_23:
        /*0070*/ 	.byte	0x04, 0x05
        /*0072*/ 	.short	(.L_25 - .L_24)
.L_24:
        /*0074*/ 	.word	0x00000080
        /*0078*/ 	.word	0x00000001
        /*007c*/ 	.word	0x00000001


	//----- nvinfo : EIATTR_CBANK_PARAM_SIZE
	.align		4
.L_25:
        /*0080*/ 	.byte	0x03, 0x19
        /*0082*/ 	.short	0x001c


	//----- nvinfo : EIATTR_PARAM_CBANK
	.align		4
        /*0084*/ 	.byte	0x04, 0x0a
        /*0086*/ 	.short	(.L_27 - .L_26)
	.align		4
.L_26:
        /*0088*/ 	.word	index@(.nv.constant0.triton_mm)
        /*008c*/ 	.short	0x0210
        /*008e*/ 	.short	0x001c


	//----- nvinfo : EIATTR_SW_WAR
	.align		4
.L_27:
        /*0090*/ 	.byte	0x04, 0x36
        /*0092*/ 	.short	(.L_29 - .L_28)
.L_28:
        /*0094*/ 	.word	0x00000008
.L_29:


//--------------------- .nv.callgraph             --------------------------
	.section	.nv.callgraph,"",@"SHT_CUDA_CALLGRAPH"
	.align	4
	.sectionentsize	8
	.align		4
        /*0000*/ 	.word	0x00000000
	.align		4
        /*0004*/ 	.word	0xffffffff
	.align		4
        /*0008*/ 	.word	0x00000000
	.align		4
        /*000c*/ 	.word	0xfffffffe
	.align		4
        /*0010*/ 	.word	0x00000000
	.align		4
        /*0014*/ 	.word	0xfffffffd
	.align		4
        /*0018*/ 	.word	0x00000000
	.align		4
        /*001c*/ 	.word	0xfffffffc


//--------------------- .text.triton_mm           --------------------------
	.section	.text.triton_mm,"ax",@progbits
	.sectionflags	@"SHF_BARRIERS=1"
	.align	128
        .global         triton_mm
        .type           triton_mm,@function
        .size           triton_mm,(.L_x_2 - triton_mm)
        .other          triton_mm,@"STO_CUDA_ENTRY STV_DEFAULT"
triton_mm:
.text.triton_mm:
[----:B------:R-:W1:Y:S02]  /*0000*/  LDC R1, c[0x0][0x28] ;  /* 0x00000a00ff017b82 */ /* 0x000e640000000800 */
[----:B------:R-:W2:Y:S01]  /*0010*/  LDC R7, c[0x0][0x228] ;  /* 0x00008a00ff077b82 */ /* 0x000ea20000000800 */
[----:B------:R-:W-:-:S04]  /*0020*/  IMAD.MOV.U32 R0, RZ, RZ, 0xc00 ;  /* 0x00000c00ff007424 */ /* 0x000fc800078e00ff */
[----:B--2---:R-:W-:-:S05]  /*0030*/  IMAD R0, R7, R0, 0xc00000 ;  /* 0x00c0000007007424 */ /* 0x004fca00078e0200 */
[----:B------:R-:W-:-:S13]  /*0040*/  ISETP.NE.AND P0, PT, R0, RZ, PT ;  /* 0x000000ff0000720c */ /* 0x000fda0003f05270 */
[----:B------:R-:W-:Y:S05]  /*0050*/  @!P0 EXIT ;  /* 0x000000000000894d */ /* 0x000fea0003800000 */
[----:B------:R-:W2:Y:S01]  /*0060*/  S2R R6, SR_CTAID.X ;  /* 0x0000000000067919 */ /* 0x000ea20000002500 */
[----:B------:R-:W-:Y:S01]  /*0070*/  VIADD R0, R7, 0x103f ;  /* 0x0000103f07007836 */ /* 0x000fe20000000000 */
[----:B------:R-:W3:Y:S01]  /*0080*/  S2UR UR4, SR_CgaCtaId ;  /* 0x00000000000479c3 */ /* 0x000ee20000008800 */
[----:B------:R-:W-:Y:S01]  /*0090*/  UMOV UR10, 0x400 ;  /* 0x00000400000a7882 */ /* 0x000fe20000000000 */
[----:B------:R-:W4:Y:S01]  /*00a0*/  S2R R86, SR_TID.X ;  /* 0x0000000000567919 */ /* 0x000f220000002100 */
[----:B------:R-:W-:Y:S01]  /*00b0*/  ULDC.64 UR14, c[0x0][0x208] ;  /* 0x00008200000e7ab9 */ /* 0x000fe20000000a00 */
[----:B------:R-:W-:Y:S01]  /*00c0*/  SHF.R.S32.HI R3, RZ, 0x1f, R0 ;  /* 0x0000001fff037819 */ /* 0x000fe20000011400 */
[----:B------:R-:W-:Y:S01]  /*00d0*/  UMOV UR11, 0x3 ;  /* 0x00000003000b7882 */ /* 0x000fe20000000000 */
[----:B------:R-:W-:Y:S01]  /*00e0*/  UMOV UR12, 0xffffffff ;  /* 0xffffffff000c7882 */ /* 0x000fe20000000000 */
[----:B------:R-:W-:Y:S01]  /*00f0*/  UMOV UR5, URZ ;  /* 0x0000003f00057c82 */ /* 0x000fe20008000000 */
[----:B------:R-:W-:Y:S01]  /*0100*/  LEA.HI R3, R3, R0, RZ, 0x6 ;  /* 0x0000000003037211 */ /* 0x000fe200078f30ff */
[----:B------:R-:W-:-:S05]  /*0110*/  VIADD R0, R7, 0x1000 ;  /* 0x0000100007007836 */ /* 0x000fca0000000000 */
[----:B------:R-:W-:-:S04]  /*0120*/  IABS R12, R0 ;  /* 0x00000000000c7213 */ /* 0x000fc80000000000 */
[----:B------:R-:W5:Y:S01]  /*0130*/  I2F.RP R8, R12 ;  /* 0x0000000c00087306 */ /* 0x000f620000209400 */
[----:B---3--:R-:W-:-:S03]  /*0140*/  UPRMT UR10, UR4, 0x654, UR10 ;  /* 0x00000654040a7896 */ /* 0x008fc6000800000a */
[----:B------:R-:W-:Y:S01]  /*0150*/  UMOV UR4, URZ ;  /* 0x0000003f00047c82 */ /* 0x000fe20008000000 */
[C---:B--2---:R-:W-:Y:S01]  /*0160*/  IMAD.HI R2, R6.reuse, 0x2aaaaaab, RZ ;  /* 0x2aaaaaab06027827 */ /* 0x044fe200078e02ff */
[----:B------:R-:W-:Y:S02]  /*0170*/  ISETP.GE.AND P1, PT, R6, RZ, PT ;  /* 0x000000ff0600720c */ /* 0x000fe40003f26270 */
[----:B-1---5:R1:W2:Y:S01]  /*0180*/  MUFU.RCP R11, R8 ;  /* 0x00000008000b7308 */ /* 0x0222a20000001000 */
[----:B----4-:R-:W-:Y:S01]  /*0190*/  SHF.R.U32.HI R13, RZ, 0x4, R86 ;  /* 0x00000004ff0d7819 */ /* 0x010fe20000011656 */
[----:B------:R-:W-:Y:S01]  /*01a0*/  IMAD.SHL.U32 R82, R86, 0x8, RZ ;  /* 0x0000000856527824 */ /* 0x000fe200078e00ff */
[----:B------:R-:W-:Y:S02]  /*01b0*/  SHF.R.U32.HI R5, RZ, 0x1f, R2 ;  /* 0x0000001fff057819 */ /* 0x000fe40000011602 */
[----:B------:R-:W-:Y:S02]  /*01c0*/  SGXT.U32 R13, R13, 0x3 ;  /* 0x000000030d0d781a */ /* 0x000fe40000000000 */
[----:B------:R-:W-:-:S02]  /*01d0*/  LEA.HI.SX32 R5, R2, R5, 0x1a ;  /* 0x0000000502057211 */ /* 0x000fc400078fd2ff */
[----:B-1----:R-:W-:Y:S02]  /*01e0*/  LOP3.LUT R8, R13, 0x30, RZ, 0xfc, !PT ;  /* 0x000000300d087812 */ /* 0x002fe400078efcff */
[----:B------:R-:W-:Y:S01]  /*01f0*/  SHF.R.U32.HI R84, RZ, 0x3, R86 ;  /* 0x00000003ff547819 */ /* 0x000fe20000011656 */
[C---:B------:R-:W-:Y:S02]  /*0200*/  IMAD.SHL.U32 R10, R5.reuse, 0x8, RZ ;  /* 0x00000008050a7824 */ /* 0x040fe400078e00ff */
[----:B------:R-:W-:Y:S01]  /*0210*/  IMAD R17, R5, -0x180, R6 ;  /* 0xfffffe8005117824 */ /* 0x000fe200078e0206 */
[----:B------:R-:W-:Y:S01]  /*0220*/  SHF.R.U32.HI R5, RZ, 0x4, R86 ;  /* 0x00000004ff057819 */ /* 0x000fe20000011656 */
[----:B--2---:R-:W-:Y:S01]  /*0230*/  VIADD R11, R11, 0xffffffe ;  /* 0x0ffffffe0b0b7836 */ /* 0x004fe20000000000 */
[----:B------:R-:W-:Y:S02]  /*0240*/  LEA.HI.SX32 R3, R3, -R10, 0x1a ;  /* 0x8000000a03037211 */ /* 0x000fe400078fd2ff */
[----:B------:R-:W-:-:S02]  /*0250*/  LOP3.LUT R5, R5, R86, RZ, 0x3c, !PT ;  /* 0x0000005605057212 */ /* 0x000fc400078e3cff */
[----:B------:R-:W-:Y:S01]  /*0260*/  VIMNMX R14, R3, 0x8, PT ;  /* 0x00000008030e7848 */ /* 0x000fe20003fe0100 */
[----:B------:R-:W-:Y:S01]  /*0270*/  F2I.FTZ.U32.TRUNC.NTZ R11, R11 ;  /* 0x0000000b000b7305 */ /* 0x000fe2000021f000 */
[----:B------:R-:W-:Y:S02]  /*0280*/  SGXT.U32 R84, R84, 0x2 ;  /* 0x000000025454781a */ /* 0x000fe40000000000 */
[-C--:B------:R-:W-:Y:S02]  /*0290*/  IABS R22, R14.reuse ;  /* 0x0000000e00167213 */ /* 0x080fe40000000000 */
[----:B------:R-:W-:-:S03]  /*02a0*/  LOP3.LUT R16, RZ, R14, RZ, 0x33, !PT ;  /* 0x0000000eff107212 */ /* 0x000fc600078e33ff */
[----:B------:R-:W1:Y:S08]  /*02b0*/  I2F.RP R4, R22 ;  /* 0x0000001600047306 */ /* 0x000e700000209400 */
[----:B-1----:R-:W1:Y:S02]  /*02c0*/  MUFU.RCP R4, R4 ;  /* 0x0000000400047308 */ /* 0x002e640000001000 */
[----:B-1----:R-:W-:Y:S01]  /*02d0*/  VIADD R2, R4, 0xffffffe ;  /* 0x0ffffffe04027836 */ /* 0x002fe20000000000 */
[----:B------:R-:W-:-:S05]  /*02e0*/  IABS R4, R14 ;  /* 0x0000000e00047213 */ /* 0x000fca0000000000 */
[----:B------:R1:W2:Y:S01]  /*02f0*/  F2I.FTZ.U32.TRUNC.NTZ R3, R2 ;  /* 0x0000000200037305 */ /* 0x0002a2000021f000 */
[----:B------:R-:W-:Y:S01]  /*0300*/  IMAD.MOV R19, RZ, RZ, -R4 ;  /* 0x000000ffff137224 */ /* 0x000fe200078e0a04 */
[----:B------:R-:W-:Y:S01]  /*0310*/  IABS R4, R17 ;  /* 0x0000001100047213 */ /* 0x000fe20000000000 */
[----:B-1----:R-:W-:Y:S02]  /*0320*/  IMAD.MOV.U32 R2, RZ, RZ, RZ ;  /* 0x000000ffff027224 */ /* 0x002fe400078e00ff */
[----:B--2---:R-:W-:-:S04]  /*0330*/  IMAD.MOV R9, RZ, RZ, -R3 ;  /* 0x000000ffff097224 */ /* 0x004fc800078e0a03 */
[----:B------:R-:W-:Y:S02]  /*0340*/  IMAD R7, R9, R22, RZ ;  /* 0x0000001609077224 */ /* 0x000fe400078e02ff */
[----:B------:R-:W-:Y:S01]  /*0350*/  IMAD.SHL.U32 R9, R5, 0x8, RZ ;  /* 0x0000000805097824 */ /* 0x000fe200078e00ff */
[----:B------:R-:W-:Y:S01]  /*0360*/  LOP3.LUT R5, R13, 0x20, RZ, 0xfc, !PT ;  /* 0x000000200d057812 */ /* 0x000fe200078efcff */
[----:B------:R-:W-:Y:S01]  /*0370*/  IMAD.HI.U32 R3, R3, R7, R2 ;  /* 0x0000000703037227 */ /* 0x000fe200078e0002 */
[----:B------:R-:W-:Y:S02]  /*0380*/  IABS R7, R6 ;  /* 0x0000000600077213 */ /* 0x000fe40000000000 */
[----:B------:R-:W-:Y:S02]  /*0390*/  LOP3.LUT R15, R9, 0x38, RZ, 0xc0, !PT ;  /* 0x00000038090f7812 */ /* 0x000fe400078ec0ff */
[----:B------:R-:W-:Y:S01]  /*03a0*/  LOP3.LUT R9, R13, 0x38, RZ, 0xfc, !PT ;  /* 0x000000380d097812 */ /* 0x000fe200078efcff */
[----:B------:R-:W-:Y:S01]  /*03b0*/  IMAD.HI.U32 R2, R3, R7, RZ ;  /* 0x0000000703027227 */ /* 0x000fe200078e00ff */
[----:B------:R-:W-:-:S03]  /*03c0*/  LOP3.LUT R6, R13, 0x28, RZ, 0xfc, !PT ;  /* 0x000000280d067812 */ /* 0x000fc600078efcff */
[----:B------:R-:W-:Y:S02]  /*03d0*/  IMAD R7, R2, R19, R7 ;  /* 0x0000001302077224 */ /* 0x000fe400078e0207 */
[----:B------:R-:W-:Y:S02]  /*03e0*/  IMAD.SHL.U32 R2, R86, 0x200, RZ ;  /* 0x0000020056027824 */ /* 0x000fe400078e00ff */
[----:B------:R-:W-:Y:S01]  /*03f0*/  IMAD.HI.U32 R18, R3, R4, RZ ;  /* 0x0000000403127227 */ /* 0x000fe200078e00ff */
[----:B------:R-:W-:Y:S02]  /*0400*/  ISETP.GT.U32.AND P0, PT, R22, R7, PT ;  /* 0x000000071600720c */ /* 0x000fe40003f04070 */
[----:B------:R-:W-:Y:S01]  /*0410*/  LOP3.LUT R20, R2, 0x1000, RZ, 0xc0, !PT ;  /* 0x0000100002147812 */ /* 0x000fe200078ec0ff */
[----:B------:R-:W-:Y:S01]  /*0420*/  IMAD R19, R18, R19, R4 ;  /* 0x0000001312137224 */ /* 0x000fe200078e0204 */
[----:B------:R-:W-:Y:S01]  /*0430*/  LOP3.LUT R2, R13, 0x8, RZ, 0xfc, !PT ;  /* 0x000000080d027812 */ /* 0x000fe200078efcff */
[--C-:B------:R-:W-:Y:S01]  /*0440*/  IMAD R29, R9, 0x40, R15.reuse ;  /* 0x00000040091d7824 */ /* 0x100fe200078e020f */
[----:B------:R-:W-:Y:S01]  /*0450*/  LOP3.LUT R3, R13, 0x10, RZ, 0xfc, !PT ;  /* 0x000000100d037812 */ /* 0x000fe200078efcff */
[--C-:B------:R-:W-:Y:S01]  /*0460*/  IMAD R5, R5, 0x40, R15.reuse ;  /* 0x0000004005057824 */ /* 0x100fe200078e020f */
[----:B------:R-:W-:Y:S01]  /*0470*/  LOP3.LUT R4, R13, 0x18, RZ, 0xfc, !PT ;  /* 0x000000180d047812 */ /* 0x000fe200078efcff */
[--C-:B------:R-:W-:Y:S01]  /*0480*/  IMAD R21, R2, 0x40, R15.reuse ;  /* 0x0000004002157824 */ /* 0x100fe200078e020f */
[----:B------:R-:W-:Y:S01]  /*0490*/  ISETP.GT.U32.AND P2, PT, R22, R19, PT ;  /* 0x000000131600720c */ /* 0x000fe20003f44070 */
[--C-:B------:R-:W-:Y:S01]  /*04a0*/  IMAD R3, R3, 0x40, R15.reuse ;  /* 0x0000004003037824 */ /* 0x100fe200078e020f */
[-C--:B------:R-:W-:Y:S01]  /*04b0*/  LOP3.LUT R5, R5, R20.reuse, RZ, 0xfc, !PT ;  /* 0x0000001405057212 */ /* 0x080fe200078efcff */
[--C-:B------:R-:W-:Y:S01]  /*04c0*/  @!P0 IMAD.IADD R7, R7, 0x1, -R22.reuse ;  /* 0x0000000107078824 */ /* 0x100fe200078e0a16 */
[-C--:B------:R-:W-:Y:S01]  /*04d0*/  LOP3.LUT R2, R21, R20.reuse, RZ, 0xfc, !PT ;  /* 0x0000001415027212 */ /* 0x080fe200078efcff */
[--C-:B------:R-:W-:Y:S01]  /*04e0*/  IMAD R23, R4, 0x40, R15.reuse ;  /* 0x0000004004177824 */ /* 0x100fe200078e020f */
[-C--:B------:R-:W-:Y:S01]  /*04f0*/  LOP3.LUT R3, R3, R20.reuse, RZ, 0xfc, !PT ;  /* 0x0000001403037212 */ /* 0x080fe200078efcff */
[--C-:B------:R-:W-:Y:S01]  /*0500*/  IMAD R25, R6, 0x40, R15.reuse ;  /* 0x0000004006197824 */ /* 0x100fe200078e020f */
[----:B------:R-:W-:Y:S01]  /*0510*/  ISETP.GT.U32.AND P0, PT, R22, R7, PT ;  /* 0x000000071600720c */ /* 0x000fe20003f04070 */
[--C-:B------:R-:W-:Y:S01]  /*0520*/  IMAD R27, R8, 0x40, R15.reuse ;  /* 0x00000040081b7824 */ /* 0x100fe200078e020f */
[-C--:B------:R-:W-:Y:S01]  /*0530*/  LOP3.LUT R4, R23, R20.reuse, RZ, 0xfc, !PT ;  /* 0x0000001417047212 */ /* 0x080fe200078efcff */
[----:B------:R-:W-:Y:S01]  /*0540*/  IMAD R15, R13, 0x40, R15 ;  /* 0x000000400d0f7824 */ /* 0x000fe200078e020f */
[-C--:B------:R-:W-:Y:S01]  /*0550*/  LOP3.LUT R6, R25, R20.reuse, RZ, 0xfc, !PT ;  /* 0x0000001419067212 */ /* 0x080fe200078efcff */
[----:B------:R-:W-:Y:S01]  /*0560*/  IMAD.MOV R21, RZ, RZ, -R11 ;  /* 0x000000ffff157224 */ /* 0x000fe200078e0a0b */
[----:B------:R-:W-:Y:S01]  /*0570*/  LEA R63, R2, UR10, 0x1 ;  /* 0x0000000a023f7c11 */ /* 0x000fe2000f8e08ff */
[----:B------:R-:W-:Y:S01]  /*0580*/  @!P2 IMAD.IADD R19, R19, 0x1, -R22 ;  /* 0x000000011313a824 */ /* 0x000fe200078e0a16 */
[----:B------:R-:W-:Y:S01]  /*0590*/  LOP3.LUT R8, R15, R20, RZ, 0xfc, !PT ;  /* 0x000000140f087212 */ /* 0x000fe200078efcff */
[----:B------:R-:W-:Y:S01]  /*05a0*/  @!P2 VIADD R18, R18, 0x1 ;  /* 0x000000011212a836 */ /* 0x000fe20000000000 */
[----:B------:R-:W-:-:S02]  /*05b0*/  LEA R65, R3, UR10, 0x1 ;  /* 0x0000000a03417c11 */ /* 0x000fc4000f8e08ff */
[----:B------:R-:W-:Y:S01]  /*05c0*/  LEA R67, R4, UR10, 0x1 ;  /* 0x0000000a04437c11 */ /* 0x000fe2000f8e08ff */
[----:B------:R-:W-:Y:S01]  /*05d0*/  @!P0 IMAD.IADD R7, R7, 0x1, -R22 ;  /* 0x0000000107078824 */ /* 0x000fe200078e0a16 */
[----:B------:R-:W-:Y:S02]  /*05e0*/  ISETP.NE.AND P0, PT, R14, RZ, PT ;  /* 0x000000ff0e00720c */ /* 0x000fe40003f05270 */
[----:B------:R-:W-:Y:S01]  /*05f0*/  LOP3.LUT R14, R17, R14, RZ, 0x3c, !PT ;  /* 0x0000000e110e7212 */ /* 0x000fe200078e3cff */
[----:B------:R-:W-:Y:S01]  /*0600*/  IMAD.MOV.U32 R9, RZ, RZ, R7 ;  /* 0x000000ffff097224 */ /* 0x000fe200078e0007 */
[----:B------:R-:W-:Y:S01]  /*0610*/  LOP3.LUT R7, R27, R20, RZ, 0xfc, !PT ;  /* 0x000000141b077212 */ /* 0x000fe200078efcff */
[----:B------:R-:W-:Y:S01]  /*0620*/  IMAD R17, R21, R12, RZ ;  /* 0x0000000c15117224 */ /* 0x000fe200078e02ff */
[----:B------:R-:W-:Y:S01]  /*0630*/  ISETP.GE.AND P3, PT, R14, RZ, PT ;  /* 0x000000ff0e00720c */ /* 0x000fe20003f66270 */
[----:B------:R-:W-:Y:S01]  /*0640*/  @!P1 IMAD.MOV R9, RZ, RZ, -R9 ;  /* 0x000000ffff099224 */ /* 0x000fe200078e0a09 */
[----:B------:R-:W-:-:S02]  /*0650*/  ISETP.GE.U32.AND P1, PT, R19, R22, PT ;  /* 0x000000161300720c */ /* 0x000fc40003f26070 */
[----:B------:R-:W-:Y:S02]  /*0660*/  LEA R83, R5, UR10, 0x1 ;  /* 0x0000000a05537c11 */ /* 0x000fe4000f8e08ff */
[----:B------:R-:W-:Y:S02]  /*0670*/  SEL R15, R16, R9, !P0 ;  /* 0x00000009100f7207 */ /* 0x000fe40004000000 */
[----:B------:R-:W-:Y:S02]  /*0680*/  LOP3.LUT R9, R29, R20, RZ, 0xfc, !PT ;  /* 0x000000141d097212 */ /* 0x000fe400078efcff */
[----:B------:R-:W-:Y:S01]  /*0690*/  LEA R85, R6, UR10, 0x1 ;  /* 0x0000000a06557c11 */ /* 0x000fe2000f8e08ff */
[----:B------:R-:W-:Y:S01]  /*06a0*/  IMAD.IADD R15, R10, 0x1, R15 ;  /* 0x000000010a0f7824 */ /* 0x000fe200078e020f */
[----:B------:R-:W-:Y:S01]  /*06b0*/  LEA R87, R7, UR10, 0x1 ;  /* 0x0000000a07577c11 */ /* 0x000fe2000f8e08ff */
[----:B------:R-:W-:Y:S01]  /*06c0*/  IMAD.MOV.U32 R10, RZ, RZ, RZ ;  /* 0x000000ffff0a7224 */ /* 0x000fe200078e00ff */
[----:B------:R-:W-:Y:S01]  /*06d0*/  LEA R89, R9, UR10, 0x1 ;  /* 0x0000000a09597c11 */ /* 0x000fe2000f8e08ff */
[----:B------:R-:W-:-:S02]  /*06e0*/  IMAD.SHL.U32 R14, R15, 0x40, RZ ;  /* 0x000000400f0e7824 */ /* 0x000fc400078e00ff */
[----:B------:R-:W-:Y:S01]  /*06f0*/  IMAD.HI.U32 R17, R11, R17, R10 ;  /* 0x000000110b117227 */ /* 0x000fe200078e000a */
[----:B------:R-:W-:Y:S02]  /*0700*/  IABS R10, R0 ;  /* 0x00000000000a7213 */ /* 0x000fe40000000000 */
[----:B------:R-:W-:Y:S01]  /*0710*/  LOP3.LUT R25, R14, R13, RZ, 0xfc, !PT ;  /* 0x0000000d0e197212 */ /* 0x000fe200078efcff */
[----:B------:R-:W-:Y:S01]  /*0720*/  @P1 VIADD R18, R18, 0x1 ;  /* 0x0000000112121836 */ /* 0x000fe20000000000 */
[----:B------:R-:W-:Y:S01]  /*0730*/  LOP3.LUT R26, R14, 0x8, R13, 0xfe, !PT ;  /* 0x000000080e1a7812 */ /* 0x000fe200078efe0d */
[----:B------:R-:W-:Y:S01]  /*0740*/  IMAD.MOV R22, RZ, RZ, -R10 ;  /* 0x000000ffff167224 */ /* 0x000fe200078e0a0a */
[----:B------:R-:W-:Y:S01]  /*0750*/  IABS R11, R25 ;  /* 0x00000019000b7213 */ /* 0x000fe20000000000 */
[----:B------:R-:W-:Y:S01]  /*0760*/  @!P3 IMAD.MOV R18, RZ, RZ, -R18 ;  /* 0x000000ffff12b224 */ /* 0x000fe200078e0a12 */
[----:B------:R-:W-:Y:S02]  /*0770*/  LOP3.LUT R28, R14, 0x18, R13, 0xfe, !PT ;  /* 0x000000180e1c7812 */ /* 0x000fe400078efe0d */
[----:B------:R-:W-:Y:S01]  /*0780*/  IABS R20, R26 ;  /* 0x0000001a00147213 */ /* 0x000fe20000000000 */
[----:B------:R-:W-:Y:S01]  /*0790*/  IMAD.HI.U32 R10, R17, R11, RZ ;  /* 0x0000000b110a7227 */ /* 0x000fe200078e00ff */
[----:B------:R-:W-:-:S02]  /*07a0*/  IABS R21, R28 ;  /* 0x0000001c00157213 */ /* 0x000fc40000000000 */
[----:B------:R-:W-:Y:S01]  /*07b0*/  LOP3.LUT R27, R14, 0x10, R13, 0xfe, !PT ;  /* 0x000000100e1b7812 */ /* 0x000fe200078efe0d */
[----:B------:R-:W-:Y:S01]  /*07c0*/  IMAD R11, R10, R22, R11 ;  /* 0x000000160a0b7224 */ /* 0x000fe200078e020b */
[----:B------:R-:W-:Y:S01]  /*07d0*/  SEL R10, R16, R18, !P0 ;  /* 0x00000012100a7207 */ /* 0x000fe20004000000 */
[C---:B------:R-:W-:Y:S01]  /*07e0*/  IMAD.HI.U32 R15, R17.reuse, R20, RZ ;  /* 0x00000014110f7227 */ /* 0x040fe200078e00ff */
[----:B------:R-:W-:Y:S02]  /*07f0*/  IABS R24, R27 ;  /* 0x0000001b00187213 */ /* 0x000fe40000000000 */
[----:B------:R-:W-:Y:S01]  /*0800*/  ISETP.GT.U32.AND P3, PT, R12, R11, PT ;  /* 0x0000000b0c00720c */ /* 0x000fe20003f64070 */
[----:B------:R-:W-:Y:S01]  /*0810*/  IMAD.HI.U32 R16, R17, R21, RZ ;  /* 0x0000001511107227 */ /* 0x000fe200078e00ff */
[----:B------:R-:W-:Y:S02]  /*0820*/  ISETP.GE.AND P1, PT, R25, RZ, PT ;  /* 0x000000ff1900720c */ /* 0x000fe40003f26270 */
[----:B------:R-:W-:Y:S01]  /*0830*/  ISETP.GE.AND P4, PT, R26, RZ, PT ;  /* 0x000000ff1a00720c */ /* 0x000fe20003f86270 */
[-C--:B------:R-:W-:Y:S01]  /*0840*/  IMAD R19, R15, R22.reuse, R20 ;  /* 0x000000160f137224 */ /* 0x080fe200078e0214 */
[----:B------:R-:W-:Y:S01]  /*0850*/  LOP3.LUT R20, R14, 0x20, R13, 0xfe, !PT ;  /* 0x000000200e147812 */ /* 0x000fe200078efe0d */
[----:B------:R-:W-:Y:S01]  /*0860*/  IMAD R21, R16, R22, R21 ;  /* 0x0000001610157224 */ /* 0x000fe200078e0215 */
[----:B------:R-:W-:Y:S01]  /*0870*/  LOP3.LUT R26, R14, 0x30, R13, 0xfe, !PT ;  /* 0x000000300e1a7812 */ /* 0x000fe200078efe0d */
[----:B------:R-:W-:Y:S01]  /*0880*/  IMAD.HI.U32 R15, R17, R24, RZ ;  /* 0x00000018110f7227 */ /* 0x000fe200078e00ff */
[----:B------:R-:W-:-:S02]  /*0890*/  ISETP.GT.U32.AND P0, PT, R12, R19, PT ;  /* 0x000000130c00720c */ /* 0x000fc40003f04070 */
[----:B------:R-:W-:Y:S01]  /*08a0*/  IABS R23, R20 ;  /* 0x0000001400177213 */ /* 0x000fe20000000000 */
[----:B------:R-:W-:Y:S01]  /*08b0*/  @!P3 IMAD.IADD R11, R11, 0x1, -R12 ;  /* 0x000000010b0bb824 */ /* 0x000fe200078e0a0c */
[C---:B------:R-:W-:Y:S01]  /*08c0*/  ISETP.GT.U32.AND P3, PT, R12.reuse, R21, PT ;  /* 0x000000150c00720c */ /* 0x040fe20003f64070 */
[----:B------:R-:W-:Y:S01]  /*08d0*/  IMAD R15, R15, R22, R24 ;  /* 0x000000160f0f7224 */ /* 0x000fe200078e0218 */
[----:B------:R-:W-:Y:S01]  /*08e0*/  LOP3.LUT R24, R14, 0x28, R13, 0xfe, !PT ;  /* 0x000000280e187812 */ /* 0x000fe200078efe0d */
[----:B------:R-:W-:Y:S01]  /*08f0*/  IMAD.HI.U32 R16, R17, R23, RZ ;  /* 0x0000001711107227 */ /* 0x000fe200078e00ff */
[----:B------:R-:W-:Y:S02]  /*0900*/  ISETP.GT.U32.AND P6, PT, R12, R11, PT ;  /* 0x0000000b0c00720c */ /* 0x000fe40003fc4070 */
[----:B------:R-:W-:Y:S01]  /*0910*/  IABS R25, R24 ;  /* 0x0000001800197213 */ /* 0x000fe20000000000 */
[----:B------:R-:W-:Y:S01]  /*0920*/  IMAD R23, R16, R22, R23 ;  /* 0x0000001610177224 */ /* 0x000fe200078e0217 */
[----:B------:R-:W-:Y:S01]  /*0930*/  ISETP.GT.U32.AND P2, PT, R12, R15, PT ;  /* 0x0000000f0c00720c */ /* 0x000fe20003f44070 */
[----:B------:R-:W-:Y:S01]  /*0940*/  @!P0 IMAD.IADD R19, R19, 0x1, -R12 ;  /* 0x0000000113138824 */ /* 0x000fe200078e0a0c */
[----:B------:R-:W-:Y:S01]  /*0950*/  IABS R18, R26 ;  /* 0x0000001a00127213 */ /* 0x000fe20000000000 */
[----:B------:R-:W-:Y:S01]  /*0960*/  IMAD.HI.U32 R16, R17, R25, RZ ;  /* 0x0000001911107227 */ /* 0x000fe200078e00ff */
[----:B------:R-:W-:-:S02]  /*0970*/  ISETP.GE.AND P0, PT, R27, RZ, PT ;  /* 0x000000ff1b00720c */ /* 0x000fc40003f06270 */
[----:B------:R-:W-:Y:S01]  /*0980*/  ISETP.GT.U32.AND P5, PT, R12, R19, PT ;  /* 0x000000130c00720c */ /* 0x000fe20003fa4070 */
[--C-:B------:R-:W-:Y:S02]  /*0990*/  @!P3 IMAD.IADD R21, R21, 0x1, -R12.reuse ;  /* 0x000000011515b824 */ /* 0x100fe400078e0a0c */
[----:B------:R-:W-:Y:S02]  /*09a0*/  @!P6 IMAD.IADD R11, R11, 0x1, -R12 ;  /* 0x000000010b0be824 */ /* 0x000fe400078e0a0c */
[----:B------:R-:W-:Y:S01]  /*09b0*/  IMAD R25, R16, R22, R25 ;  /* 0x0000001610197224 */ /* 0x000fe200078e0219 */
[----:B------:R-:W-:Y:S01]  /*09c0*/  ISETP.GT.U32.AND P6, PT, R12, R21, PT ;  /* 0x000000150c00720c */ /* 0x000fe20003fc4070 */
[----:B------:R-:W-:Y:S02]  /*09d0*/  IMAD.MOV.U32 R16, RZ, RZ, R11 ;  /* 0x000000ffff107224 */ /* 0x000fe400078e000b */
[----:B------:R-:W-:-:S04]  /*09e0*/  IMAD.HI.U32 R11, R17, R18, RZ ;  /* 0x00000012110b7227 */ /* 0x000fc800078e00ff */
[----:B------:R-:W-:Y:S01]  /*09f0*/  @!P2 IMAD.IADD R15, R15, 0x1, -R12 ;  /* 0x000000010f0fa824 */ /* 0x000fe200078e0a0c */
[C---:B------:R-:W-:Y:S01]  /*0a00*/  ISETP.GT.U32.AND P2, PT, R12.reuse, R23, PT ;  /* 0x000000170c00720c */ /* 0x040fe20003f44070 */
[----:B------:R-:W-:Y:S01]  /*0a10*/  IMAD R27, R11, R22, R18 ;  /* 0x000000160b1b7224 */ /* 0x000fe200078e0212 */
[----:B------:R-:W-:Y:S01]  /*0a20*/  SHF.R.U32.HI R11, RZ, 0x3, R86 ;  /* 0x00000003ff0b7819 */ /* 0x000fe20000011656 */
[--C-:B------:R-:W-:Y:S01]  /*0a30*/  @!P5 IMAD.IADD R19, R19, 0x1, -R12.reuse ;  /* 0x000000011313d824 */ /* 0x100fe200078e0a0c */
[C---:B------:R-:W-:Y:S01]  /*0a40*/  ISETP.GT.U32.AND P3, PT, R12.reuse, R15, PT ;  /* 0x0000000f0c00720c */ /* 0x040fe20003f64070 */
[----:B------:R-:W-:Y:S01]  /*0a50*/  @!P6 IMAD.IADD R21, R21, 0x1, -R12 ;  /* 0x000000011515e824 */ /* 0x000fe200078e0a0c */
[C---:B------:R-:W-:Y:S01]  /*0a60*/  ISETP.GT.U32.AND P5, PT, R12.reuse, R25, PT ;  /* 0x000000190c00720c */ /* 0x040fe20003fa4070 */
[----:B------:R-:W-:Y:S01]  /*0a70*/  @!P1 IMAD.MOV R16, RZ, RZ, -R16 ;  /* 0x000000ffff109224 */ /* 0x000fe200078e0a10 */
[----:B------:R-:W-:Y:S01]  /*0a80*/  ISETP.GT.U32.AND P6, PT, R12, R27, PT ;  /* 0x0000001b0c00720c */ /* 0x000fe20003fc4070 */
[----:B------:R-:W-:Y:S01]  /*0a90*/  @!P4 IMAD.MOV R19, RZ, RZ, -R19 ;  /* 0x000000ffff13c224 */ /* 0x000fe200078e0a13 */
[----:B------:R-:W-:Y:S01]  /*0aa0*/  SGXT.U32 R11, R11, 0x4 ;  /* 0x000000040b0b781a */ /* 0x000fe20000000000 */
[----:B------:R-:W-:-:S02]  /*0ab0*/  IMAD.SHL.U32 R10, R10, 0x40, RZ ;  /* 0x000000400a0a7824 */ /* 0x000fc400078e00ff */
[--C-:B------:R-:W-:Y:S01]  /*0ac0*/  @!P2 IMAD.IADD R23, R23, 0x1, -R12.reuse ;  /* 0x000000011717a824 */ /* 0x100fe200078e0a0c */
[----:B------:R-:W-:Y:S02]  /*0ad0*/  LOP3.LUT R11, R14, R11, RZ, 0xfc, !PT ;  /* 0x0000000b0e0b7212 */ /* 0x000fe400078efcff */
[----:B------:R-:W-:Y:S01]  /*0ae0*/  LOP3.LUT R30, R10, 0x10, R13, 0xfe, !PT ;  /* 0x000000100a1e7812 */ /* 0x000fe200078efe0d */
[--C-:B------:R-:W-:Y:S01]  /*0af0*/  @!P3 IMAD.IADD R15, R15, 0x1, -R12.reuse ;  /* 0x000000010f0fb824 */ /* 0x100fe200078e0a0c */
[----:B------:R-:W-:Y:S01]  /*0b00*/  ISETP.GE.AND P3, PT, R20, RZ, PT ;  /* 0x000000ff1400720c */ /* 0x000fe20003f66270 */
[--C-:B------:R-:W-:Y:S01]  /*0b10*/  @!P5 IMAD.IADD R25, R25, 0x1, -R12.reuse ;  /* 0x000000011919d824 */ /* 0x100fe200078e0a0c */
[----:B------:R-:W-:Y:S01]  /*0b20*/  ISETP.GT.U32.AND P1, PT, R12, R23, PT ;  /* 0x000000170c00720c */ /* 0x000fe20003f24070 */
[----:B------:R-:W-:Y:S01]  /*0b30*/  @!P6 IMAD.IADD R27, R27, 0x1, -R12 ;  /* 0x000000011b1be824 */ /* 0x000fe200078e0a0c */
[----:B------:R-:W-:Y:S01]  /*0b40*/  LOP3.LUT R20, R14, 0x38, R13, 0xfe, !PT ;  /* 0x000000380e147812 */ /* 0x000fe200078efe0d */
[----:B------:R-:W-:Y:S01]  /*0b50*/  @!P0 IMAD.MOV R15, RZ, RZ, -R15 ;  /* 0x000000ffff0f8224 */ /* 0x000fe200078e0a0f */
[----:B------:R-:W-:-:S02]  /*0b60*/  ISETP.GE.AND P5, PT, R24, RZ, PT ;  /* 0x000000ff1800720c */ /* 0x000fc40003fa6270 */
[C---:B------:R-:W-:Y:S02]  /*0b70*/  ISETP.GT.U32.AND P4, PT, R12.reuse, R25, PT ;  /* 0x000000190c00720c */ /* 0x040fe40003f84070 */
[----:B------:R-:W-:Y:S02]  /*0b80*/  IABS R24, R20 ;  /* 0x0000001400187213 */ /* 0x000fe40000000000 */
[----:B------:R-:W-:Y:S02]  /*0b90*/  ISETP.GT.U32.AND P6, PT, R12, R27, PT ;  /* 0x0000001b0c00720c */ /* 0x000fe40003fc4070 */
[----:B------:R-:W-:Y:S01]  /*0ba0*/  LOP3.LUT R38, R10, 0x38, R13, 0xfe, !PT ;  /* 0x000000380a267812 */ /* 0x000fe200078efe0d */
[----:B------:R-:W-:Y:S01]  /*0bb0*/  IMAD.HI.U32 R17, R17, R24, RZ ;  /* 0x0000001811117227 */ /* 0x000fe200078e00ff */
[----:B------:R-:W-:Y:S02]  /*0bc0*/  ISETP.GE.AND P2, PT, R28, RZ, PT ;  /* 0x000000ff1c00720c */ /* 0x000fe40003f46270 */
[----:B------:R-:W-:Y:S01]  /*0bd0*/  LOP3.LUT R36, R10, 0x30, R13, 0xfe, !PT ;  /* 0x000000300a247812 */ /* 0x000fe200078efe0d */
[----:B------:R-:W-:Y:S01]  /*0be0*/  @!P1 IMAD.IADD R23, R23, 0x1, -R12 ;  /* 0x0000000117179824 */ /* 0x000fe200078e0a0c */
[----:B------:R-:W-:Y:S01]  /*0bf0*/  ISETP.GE.AND P1, PT, R26, RZ, PT ;  /* 0x000000ff1a00720c */ /* 0x000fe20003f26270 */
[----:B------:R-:W-:Y:S01]  /*0c00*/  IMAD R17, R17, R22, R24 ;  /* 0x0000001611117224 */ /* 0x000fe200078e0218 */
[----:B------:R-:W-:Y:S01]  /*0c10*/  LOP3.LUT R26, R10, R13, RZ, 0xfc, !PT ;  /* 0x0000000d0a1a7212 */ /* 0x000fe200078efcff */
[--C-:B------:R-:W-:Y:S01]  /*0c20*/  @!P4 IMAD.IADD R25, R25, 0x1, -R12.reuse ;  /* 0x000000011919c824 */ /* 0x100fe200078e0a0c */
[----:B------:R-:W-:Y:S01]  /*0c30*/  ISETP.GE.AND P4, PT, R20, RZ, PT ;  /* 0x000000ff1400720c */ /* 0x000fe20003f86270 */
[----:B------:R-:W-:Y:S01]  /*0c40*/  @!P6 IMAD.IADD R27, R27, 0x1, -R12 ;  /* 0x000000011b1be824 */ /* 0x000fe200078e0a0c */
[----:B------:R-:W-:Y:S01]  /*0c50*/  ISETP.GT.U32.AND P6, PT, R12, R17, PT ;  /* 0x000000110c00720c */ /* 0x000fe20003fc4070 */
[----:B------:R-:W-:Y:S01]  /*0c60*/  IMAD.HI R20, R30, 0x2aaaaaab, RZ ;  /* 0x2aaaaaab1e147827 */ /* 0x000fe200078e02ff */
[----:B------:R-:W-:-:S02]  /*0c70*/  LOP3.LUT R28, R10, 0x8, R13, 0xfe, !PT ;  /* 0x000000080a1c7812 */ /* 0x000fc400078efe0d */
[----:B------:R-:W-:Y:S01]  /*0c80*/  LOP3.LUT R32, R10, 0x18, R13, 0xfe, !PT ;  /* 0x000000180a207812 */ /* 0x000fe200078efe0d */
[----:B------:R-:W-:Y:S01]  /*0c90*/  IMAD.HI R14, R26, 0x2aaaaaab, RZ ;  /* 0x2aaaaaab1a0e7827 */ /* 0x000fe200078e02ff */
[----:B------:R-:W-:Y:S02]  /*0ca0*/  SHF.R.U32.HI R33, RZ, 0x1f, R20 ;  /* 0x0000001fff217819 */ /* 0x000fe40000011614 */
[----:B------:R-:W-:Y:S01]  /*0cb0*/  LOP3.LUT R24, R10, 0x20, R13, 0xfe, !PT ;  /* 0x000000200a187812 */ /* 0x000fe200078efe0d */
[----:B------:R-:W-:Y:S01]  /*0cc0*/  IMAD.HI R22, R38, 0x2aaaaaab, RZ ;  /* 0x2aaaaaab26167827 */ /* 0x000fe200078e02ff */
[----:B------:R-:W-:Y:S02]  /*0cd0*/  SHF.R.U32.HI R29, RZ, 0x1f, R14 ;  /* 0x0000001fff1d7819 */ /* 0x000fe4000001160e */
[----:B------:R-:W-:Y:S01]  /*0ce0*/  LEA.HI R33, R20, R33, RZ, 0x17 ;  /* 0x0000002114217211 */ /* 0x000fe200078fb8ff */
[----:B------:R-:W-:Y:S01]  /*0cf0*/  IMAD.HI R20, R36, 0x2aaaaaab, RZ ;  /* 0x2aaaaaab24147827 */ /* 0x000fe200078e02ff */
[----:B------:R-:W-:-:S02]  /*0d00*/  LEA.HI R29, R14, R29, RZ, 0x17 ;  /* 0x0000001d0e1d7211 */ /* 0x000fc400078fb8ff */
[----:B------:R-:W-:Y:S01]  /*0d10*/  SHF.R.U32.HI R41, RZ, 0x1f, R22 ;  /* 0x0000001fff297819 */ /* 0x000fe20000011616 */
[----:B------:R-:W-:Y:S01]  /*0d20*/  IMAD.HI R18, R28, 0x2aaaaaab, RZ ;  /* 0x2aaaaaab1c127827 */ /* 0x000fe200078e02ff */
[----:B------:R-:W-:Y:S02]  /*0d30*/  SHF.R.U32.HI R39, RZ, 0x1f, R20 ;  /* 0x0000001fff277819 */ /* 0x000fe40000011614 */
[----:B------:R-:W-:Y:S01]  /*0d40*/  LEA.HI R41, R22, R41, RZ, 0x17 ;  /* 0x0000002916297211 */ /* 0x000fe200078fb8ff */
[----:B------:R-:W-:Y:S01]  /*0d50*/  IMAD.HI R14, R32, 0x2aaaaaab, RZ ;  /* 0x2aaaaaab200e7827 */ /* 0x000fe200078e02ff */
[----:B------:R-:W-:Y:S02]  /*0d60*/  SHF.R.U32.HI R31, RZ, 0x1f, R18 ;  /* 0x0000001fff1f7819 */ /* 0x000fe40000011612 */
[----:B------:R-:W-:Y:S01]  /*0d70*/  LOP3.LUT R34, R10, 0x28, R13, 0xfe, !PT ;  /* 0x000000280a227812 */ /* 0x000fe200078efe0d */
[----:B------:R-:W-:Y:S01]  /*0d80*/  @!P6 IMAD.IADD R17, R17, 0x1, -R12 ;  /* 0x000000011111e824 */ /* 0x000fe200078e0a0c */
[----:B------:R-:W-:Y:S01]  /*0d90*/  SHF.R.U32.HI R35, RZ, 0x1f, R14 ;  /* 0x0000001fff237819 */ /* 0x000fe2000001160e */
[----:B------:R-:W-:Y:S01]  /*0da0*/  IMAD.HI R13, R24, 0x2aaaaaab, RZ ;  /* 0x2aaaaaab180d7827 */ /* 0x000fe200078e02ff */
[----:B------:R-:W-:-:S02]  /*0db0*/  LEA.HI R39, R20, R39, RZ, 0x17 ;  /* 0x0000002714277211 */ /* 0x000fc400078fb8ff */
[----:B------:R-:W-:Y:S01]  /*0dc0*/  ISETP.GT.U32.AND P6, PT, R12, R17, PT ;  /* 0x000000110c00720c */ /* 0x000fe20003fc4070 */
[----:B------:R-:W-:Y:S01]  /*0dd0*/  IMAD R20, R41, -0xc00, R38 ;  /* 0xfffff40029147824 */ /* 0x000fe200078e0226 */
[----:B------:R-:W-:Y:S01]  /*0de0*/  LEA.HI R31, R18, R31, RZ, 0x17 ;  /* 0x0000001f121f7211 */ /* 0x000fe200078fb8ff */
[----:B------:R-:W-:Y:S01]  /*0df0*/  IMAD.HI R18, R34, 0x2aaaaaab, RZ ;  /* 0x2aaaaaab22127827 */ /* 0x000fe200078e02ff */
[----:B------:R-:W-:Y:S01]  /*0e00*/  LEA.HI R35, R14, R35, RZ, 0x17 ;  /* 0x000000230e237211 */ /* 0x000fe200078fb8ff */
[----:B------:R-:W1:Y:S01]  /*0e10*/  LDC.64 R40, c[0x0][0x210] ;  /* 0x00008400ff287b82 */ /* 0x000e620000000a00 */
[----:B------:R-:W-:Y:S01]  /*0e20*/  SHF.R.U32.HI R14, RZ, 0x1f, R13 ;  /* 0x0000001fff0e7819 */ /* 0x000fe2000001160d */
[----:B------:R-:W-:Y:S01]  /*0e30*/  @!P2 IMAD.MOV R21, RZ, RZ, -R21 ;  /* 0x000000ffff15a224 */ /* 0x000fe200078e0a15 */
[----:B------:R-:W-:Y:S01]  /*0e40*/  SHF.R.U32.HI R37, RZ, 0x1f, R18 ;  /* 0x0000001fff257819 */ /* 0x000fe20000011612 */
[----:B------:R-:W-:Y:S01]  /*0e50*/  IMAD R35, R35, -0xc00, R32 ;  /* 0xfffff40023237824 */ /* 0x000fe200078e0220 */
[----:B------:R-:W-:Y:S01]  /*0e60*/  LEA.HI R13, R13, R14, RZ, 0x17 ;  /* 0x0000000e0d0d7211 */ /* 0x000fe200078fb8ff */
[----:B------:R-:W-:Y:S01]  /*0e70*/  IMAD R14, R33, -0xc00, R30 ;  /* 0xfffff400210e7824 */ /* 0x000fe200078e021e */
[----:B------:R-:W-:Y:S01]  /*0e80*/  LEA.HI R37, R18, R37, RZ, 0x17 ;  /* 0x0000002512257211 */ /* 0x000fe200078fb8ff */
[----:B------:R-:W2:Y:S01]  /*0e90*/  LDC.64 R32, c[0x0][0x218] ;  /* 0x00008600ff207b82 */ /* 0x000ea20000000a00 */
[----:B------:R-:W-:Y:S01]  /*0ea0*/  @!P6 IMAD.IADD R17, R17, 0x1, -R12 ;  /* 0x000000011111e824 */ /* 0x000fe200078e0a0c */
[----:B------:R-:W-:Y:S01]  /*0eb0*/  ISETP.NE.AND P6, PT, R0, RZ, PT ;  /* 0x000000ff0000720c */ /* 0x000fe20003fc5270 */
[----:B------:R-:W-:Y:S01]  /*0ec0*/  IMAD R18, R13, -0xc00, R24 ;  /* 0xfffff4000d127824 */ /* 0x000fe200078e0218 */
[----:B------:R-:W-:Y:S01]  /*0ed0*/  LOP3.LUT R13, RZ, R0, RZ, 0x33, !PT ;  /* 0x00000000ff0d7212 */ /* 0x000fe200078e33ff */
[----:B------:R-:W-:Y:S01]  /*0ee0*/  @!P1 IMAD.MOV R27, RZ, RZ, -R27 ;  /* 0x000000ffff1b9224 */ /* 0x000fe200078e0a1b */
[----:B------:R-:W-:Y:S01]  /*0ef0*/  LOP3.LUT R12, R82, 0x78, RZ, 0xc0, !PT ;  /* 0x00000078520c7812 */ /* 0x000fe200078ec0ff */
[----:B------:R-:W-:Y:S01]  /*0f00*/  @!P3 IMAD.MOV R23, RZ, RZ, -R23 ;  /* 0x000000ffff17b224 */ /* 0x000fe200078e0a17 */
[C---:B------:R-:W-:Y:S01]  /*0f10*/  SEL R43, R13.reuse, R16, !P6 ;  /* 0x000000100d2b7207 */ /* 0x040fe20007000000 */
[----:B------:R-:W-:Y:S01]  /*0f20*/  @!P5 IMAD.MOV R25, RZ, RZ, -R25 ;  /* 0x000000ffff19d224 */ /* 0x000fe200078e0a19 */
[C---:B------:R-:W-:Y:S01]  /*0f30*/  SEL R53, R13.reuse, R19, !P6 ;  /* 0x000000130d357207 */ /* 0x040fe20007000000 */
[----:B------:R-:W-:Y:S01]  /*0f40*/  @!P4 IMAD.MOV R17, RZ, RZ, -R17 ;  /* 0x000000ffff11c224 */ /* 0x000fe200078e0a11 */
[----:B------:R-:W-:Y:S01]  /*0f50*/  SEL R51, R13, R15, !P6 ;  /* 0x0000000f0d337207 */ /* 0x000fe20007000000 */
[----:B------:R-:W-:Y:S01]  /*0f60*/  IMAD R29, R29, -0xc00, R26 ;  /* 0xfffff4001d1d7824 */ /* 0x000fe200078e021a */
[----:B------:R-:W-:Y:S01]  /*0f70*/  SEL R49, R13, R21, !P6 ;  /* 0x000000150d317207 */ /* 0x000fe20007000000 */
[--C-:B------:R-:W-:Y:S01]  /*0f80*/  IMAD R53, R53, 0x3c00, R12.reuse ;  /* 0x00003c0035357824 */ /* 0x100fe200078e020c */
        /* <DEDUP_REMOVED lines=8> */
[----:B------:R-:W-:Y:S01]  /*1010*/  LEA R55, R8, UR10, 0x1 ;  /* 0x0000000a08377c11 */ /* 0x000fe2000f8e08ff */
[----:B------:R-:W-:Y:S01]  /*1020*/  IMAD R47, R47, 0x3c00, R12 ;  /* 0x00003c002f2f7824 */ /* 0x000fe200078e020c */
[----:B------:R-:W-:Y:S01]  /*1030*/  LOP3.LUT R82, R82, 0x38, RZ, 0xc0, !PT ;  /* 0x0000003852527812 */ /* 0x000fe200078ec0ff */
[----:B-1----:R-:W-:-:S04]  /*1040*/  IMAD.WIDE R22, R23, 0x2, R40 ;  /* 0x0000000217167825 */ /* 0x002fc800078e0228 */
[----:B------:R-:W-:Y:S01]  /*1050*/  IMAD R45, R45, 0x3c00, R12 ;  /* 0x00003c002d2d7824 */ /* 0x000fe200078e020c */
[----:B------:R-:W-:Y:S01]  /*1060*/  @!PT LDS RZ, [RZ] ;  /* 0x00000000fffff984 */ /* 0x000fe20000000800 */
[----:B------:R-:W-:Y:S01]  /*1070*/  @!PT LDS RZ, [RZ] ;  /* 0x00000000fffff984 */ /* 0x000fe20000000800 */
[----:B------:R-:W-:Y:S01]  /*1080*/  @!PT LDS RZ, [RZ] ;  /* 0x00000000fffff984 */ /* 0x000fe20000000800 */
[----:B------:R-:W-:Y:S01]  /*1090*/  LDGSTS.E.BYPASS.128 [R55], desc[UR14][R22.64] ;  /* 0x0000000016377fae */ /* 0x000fe2000b901c4e */
[----:B------:R-:W-:-:S04]  /*10a0*/  IMAD.WIDE R52, R53, 0x2, R40 ;  /* 0x0000000235347825 */ /* 0x000fc800078e0228 */
[----:B------:R-:W-:Y:S01]  /*10b0*/  IMAD R31, R31, -0xc00, R28 ;  /* 0xfffff4001f1f7824 */ /* 0x000fe200078e021c */
[----:B------:R-:W-:Y:S01]  /*10c0*/  LDGSTS.E.BYPASS.128 [R63], desc[UR14][R52.64] ;  /* 0x00000000343f7fae */ /* 0x000fe2000b901c4e */
[----:B------:R-:W-:-:S04]  /*10d0*/  IMAD.WIDE R50, R51, 0x2, R40 ;  /* 0x0000000233327825 */ /* 0x000fc800078e0228 */
[----:B------:R-:W-:Y:S01]  /*10e0*/  IMAD R13, R13, 0x3c00, R12 ;  /* 0x00003c000d0d7824 */ /* 0x000fe200078e020c */
[----:B------:R-:W-:Y:S01]  /*10f0*/  LDGSTS.E.BYPASS.128 [R65], desc[UR14][R50.64] ;  /* 0x0000000032417fae */ /* 0x000fe2000b901c4e */
[----:B------:R-:W-:-:S04]  /*1100*/  IMAD.WIDE R48, R49, 0x2, R40 ;  /* 0x0000000231307825 */ /* 0x000fc800078e0228 */
[----:B------:R-:W-:Y:S01]  /*1110*/  IMAD R39, R39, -0xc00, R36 ;  /* 0xfffff40027277824 */ /* 0x000fe200078e0224 */
[----:B------:R-:W-:Y:S01]  /*1120*/  LDGSTS.E.BYPASS.128 [R67], desc[UR14][R48.64] ;  /* 0x0000000030437fae */ /* 0x000fe2000b901c4e */
[----:B------:R-:W-:-:S04]  /*1130*/  IMAD.WIDE R46, R47, 0x2, R40 ;  /* 0x000000022f2e7825 */ /* 0x000fc800078e0228 */
[----:B------:R-:W-:Y:S01]  /*1140*/  IMAD R37, R37, -0xc00, R34 ;  /* 0xfffff40025257824 */ /* 0x000fe200078e0222 */
[----:B------:R-:W-:Y:S01]  /*1150*/  LDGSTS.E.BYPASS.128 [R83], desc[UR14][R46.64] ;  /* 0x000000002e537fae */ /* 0x000fe2000b901c4e */
[----:B------:R-:W-:Y:S02]  /*1160*/  IMAD R29, R29, 0x3c00, R12 ;  /* 0x00003c001d1d7824 */ /* 0x000fe400078e020c */
[----:B------:R-:W-:-:S04]  /*1170*/  IMAD.WIDE R44, R45, 0x2, R40 ;  /* 0x000000022d2c7825 */ /* 0x000fc800078e0228 */
[----:B------:R-:W-:Y:S01]  /*1180*/  IMAD R31, R31, 0x3c00, R12 ;  /* 0x00003c001f1f7824 */ /* 0x000fe200078e020c */
[----:B------:R-:W-:Y:S01]  /*1190*/  LDGSTS.E.BYPASS.128 [R85], desc[UR14][R44.64] ;  /* 0x000000002c557fae */ /* 0x000fe2000b901c4e */
[----:B------:R-:W-:-:S04]  /*11a0*/  IMAD.WIDE R42, R43, 0x2, R40 ;  /* 0x000000022b2a7825 */ /* 0x000fc800078e0228 */
[----:B------:R-:W-:Y:S01]  /*11b0*/  IMAD R15, R14, 0x3c00, R12 ;  /* 0x00003c000e0f7824 */ /* 0x000fe200078e020c */
[----:B------:R-:W-:Y:S01]  /*11c0*/  LDGSTS.E.BYPASS.128 [R87], desc[UR14][R42.64] ;  /* 0x000000002a577fae */ /* 0x000fe2000b901c4e */
[----:B------:R-:W-:Y:S01]  /*11d0*/  IMAD.WIDE R40, R13, 0x2, R40 ;  /* 0x000000020d287825 */ /* 0x000fe200078e0228 */
[----:B------:R-:W-:-:S03]  /*11e0*/  IADD3 R13, P1, R52, 0x400, RZ ;  /* 0x00000400340d7810 */ /* 0x000fc60007f3e0ff */
[--C-:B------:R-:W-:Y:S01]  /*11f0*/  IMAD R27, R35, 0x3c00, R12.reuse ;  /* 0x00003c00231b7824 */ /* 0x100fe200078e020c */
[----:B------:R-:W-:Y:S01]  /*1200*/  LDGSTS.E.BYPASS.128 [R89], desc[UR14][R40.64] ;  /* 0x0000000028597fae */ /* 0x000fe2000b901c4e */
[--C-:B------:R-:W-:Y:S02]  /*1210*/  IMAD R19, R39, 0x3c00, R12.reuse ;  /* 0x00003c0027137824 */ /* 0x100fe400078e020c */
[--C-:B------:R-:W-:Y:S01]  /*1220*/  IMAD R25, R18, 0x3c00, R12.reuse ;  /* 0x00003c0012197824 */ /* 0x100fe200078e020c */
[----:B------:R-:W0:Y:S01]  /*1230*/  LDGDEPBAR ;  /* 0x00000000000079af */ /* 0x000e220000000000 */
[----:B------:R-:W-:Y:S02]  /*1240*/  IMAD R17, R37, 0x3c00, R12 ;  /* 0x00003c0025117824 */ /* 0x000fe400078e020c */
[----:B--2---:R-:W-:-:S04]  /*1250*/  IMAD.WIDE R38, R29, 0x2, R32 ;  /* 0x000000021d267825 */ /* 0x004fc800078e0220 */
[--C-:B------:R-:W-:Y:S01]  /*1260*/  IMAD.WIDE R36, R31, 0x2, R32.reuse ;  /* 0x000000021f247825 */ /* 0x100fe200078e0220 */
[----:B------:R-:W-:Y:S03]  /*1270*/  LDGSTS.E.BYPASS.128 [R55+0x14000], desc[UR14][R38.64] ;  /* 0x1400000026377fae */ /* 0x000fe6000b901c4e */
[----:B------:R-:W-:Y:S01]  /*1280*/  IMAD.WIDE R34, R15, 0x2, R32 ;  /* 0x000000020f227825 */ /* 0x000fe200078e0220 */
[----:B------:R-:W-:Y:S03]  /*1290*/  LDGSTS.E.BYPASS.128 [R63+0x14000], desc[UR14][R36.64] ;  /* 0x14000000243f7fae */ /* 0x000fe6000b901c4e */
[----:B------:R-:W-:Y:S01]  /*12a0*/  IMAD R21, R20, 0x3c00, R12 ;  /* 0x00003c0014157824 */ /* 0x000fe200078e020c */
[----:B------:R-:W-:Y:S01]  /*12b0*/  LDGSTS.E.BYPASS.128 [R65+0x14000], desc[UR14][R34.64] ;  /* 0x1400000022417fae */ /* 0x000fe2000b901c4e */
[----:B------:R-:W-:Y:S01]  /*12c0*/  IMAD.WIDE R26, R27, 0x2, R32 ;  /* 0x000000021b1a7825 */ /* 0x000fe200078e0220 */
[----:B------:R-:W-:-:S03]  /*12d0*/  IADD3 R12, P0, R22, 0x400, RZ ;  /* 0x00000400160c7810 */ /* 0x000fc60007f1e0ff */
[--C-:B------:R-:W-:Y:S01]  /*12e0*/  IMAD.WIDE R24, R25, 0x2, R32.reuse ;  /* 0x0000000219187825 */ /* 0x100fe200078e0220 */
[----:B------:R-:W-:Y:S03]  /*12f0*/  LDGSTS.E.BYPASS.128 [R67+0x14000], desc[UR14][R26.64] ;  /* 0x140000001a437fae */ /* 0x000fe6000b901c4e */
[--C-:B------:R-:W-:Y:S01]  /*1300*/  IMAD.WIDE R28, R17, 0x2, R32.reuse ;  /* 0x00000002111c7825 */ /* 0x100fe200078e0220 */
[----:B------:R-:W-:Y:S03]  /*1310*/  LDGSTS.E.BYPASS.128 [R83+0x14000], desc[UR14][R24.64] ;  /* 0x1400000018537fae */ /* 0x000fe6000b901c4e */
[----:B------:R-:W-:Y:S01]  /*1320*/  IMAD.WIDE R30, R19, 0x2, R32 ;  /* 0x00000002131e7825 */ /* 0x000fe200078e0220 */
[----:B------:R-:W-:Y:S01]  /*1330*/  LDGSTS.E.BYPASS.128 [R85+0x14000], desc[UR14][R28.64] ;  /* 0x140000001c557fae */ /* 0x000fe2000b901c4e */
[----:B------:R-:W-:-:S02]  /*1340*/  IADD3 R75, P2, R28, 0x400, RZ ;  /* 0x000004001c4b7810 */ /* 0x000fc40007f5e0ff */
[----:B------:R-:W-:Y:S01]  /*1350*/  IMAD.WIDE R32, R21, 0x2, R32 ;  /* 0x0000000215207825 */ /* 0x000fe200078e0220 */
[----:B------:R-:W-:Y:S03]  /*1360*/  LDGSTS.E.BYPASS.128 [R87+0x14000], desc[UR14][R30.64] ;  /* 0x140000001e577fae */ /* 0x000fe6000b901c4e */
[----:B------:R-:W-:Y:S01]  /*1370*/  IMAD.X R14, RZ, RZ, R23, P0 ;  /* 0x000000ffff0e7224 */ /* 0x000fe200000e0617 */
[----:B------:R-:W-:Y:S01]  /*1380*/  LDGSTS.E.BYPASS.128 [R89+0x14000], desc[UR14][R32.64] ;  /* 0x1400000020597fae */ /* 0x000fe2000b901c4e */
[----:B------:R-:W-:Y:S01]  /*1390*/  IADD3 R15, P0, R50, 0x400, RZ ;  /* 0x00000400320f7810 */ /* 0x000fe20007f1e0ff */
[----:B------:R-:W-:Y:S01]  /*13a0*/  IMAD.X R16, RZ, RZ, R53, P1 ;  /* 0x000000ffff107224 */ /* 0x000fe200008e0635 */
[----:B------:R-:W-:Y:S01]  /*13b0*/  IADD3 R17, P1, R48, 0x400, RZ ;  /* 0x0000040030117810 */ /* 0x000fe20007f3e0ff */
[----:B------:R-:W0:Y:S01]  /*13c0*/  LDGDEPBAR ;  /* 0x00000000000079af */ /* 0x000e220000000000 */
[----:B------:R-:W-:-:S02]  /*13d0*/  IMAD.X R79, RZ, RZ, R29, P2 ;  /* 0x000000ffff4f7224 */ /* 0x000fc400010e061d */
[----:B------:R-:W-:Y:S01]  /*13e0*/  IMAD.X R18, RZ, RZ, R51, P0 ;  /* 0x000000ffff127224 */ /* 0x000fe200000e0633 */
[----:B------:R-:W-:Y:S01]  /*13f0*/  BAR.SYNC.DEFER_BLOCKING 0x0 ;  /* 0x0000000000007b1d */ /* 0x000fe20000010000 */
[----:B------:R-:W-:Y:S01]  /*1400*/  IADD3 R19, P0, R46, 0x400, RZ ;  /* 0x000004002e137810 */ /* 0x000fe20007f1e0ff */
[----:B------:R-:W-:Y:S01]  /*1410*/  IMAD.X R20, RZ, RZ, R49, P1 ;  /* 0x000000ffff147224 */ /* 0x000fe200008e0631 */
[----:B------:R-:W-:-:S05]  /*1420*/  IADD3 R21, P1, R44, 0x400, RZ ;  /* 0x000004002c157810 */ /* 0x000fca0007f3e0ff */
[----:B------:R-:W-:Y:S01]  /*1430*/  IMAD.X R56, RZ, RZ, R45, P1 ;  /* 0x000000ffff387224 */ /* 0x000fe200008e062d */
[----:B------:R-:W-:-:S05]  /*1440*/  IADD3 R57, P1, R40, 0x400, RZ ;  /* 0x0000040028397810 */ /* 0x000fca0007f3e0ff */
[----:B------:R-:W-:Y:S01]  /*1450*/  IMAD.X R60, RZ, RZ, R41, P1 ;  /* 0x000000ffff3c7224 */ /* 0x000fe200008e0629 */
[----:B------:R-:W-:-:S05]  /*1460*/  IADD3 R61, P1, R36, 0x400, RZ ;  /* 0x00000400243d7810 */ /* 0x000fca0007f3e0ff */
[----:B------:R-:W-:Y:S01]  /*1470*/  IMAD.X R70, RZ, RZ, R37, P1 ;  /* 0x000000ffff467224 */ /* 0x000fe200008e0625 */
[----:B------:R-:W-:Y:S01]  /*1480*/  IADD3 R71, P1, R26, 0x400, RZ ;  /* 0x000004001a477810 */ /* 0x000fe20007f3e0ff */
[----:B------:R-:W-:Y:S01]  /*1490*/  @!PT LDS RZ, [RZ] ;  /* 0x00000000fffff984 */ /* 0x000fe20000000800 */
[----:B------:R-:W-:Y:S01]  /*14a0*/  @!PT LDS RZ, [RZ] ;  /* 0x00000000fffff984 */ /* 0x000fe20000000800 */
[----:B------:R-:W-:Y:S01]  /*14b0*/  @!PT LDS RZ, [RZ] ;  /* 0x00000000fffff984 */ /* 0x000fe20000000800 */
[----:B------:R-:W-:Y:S04]  /*14c0*/  LDGSTS.E.BYPASS.128 [R55+0x4000], desc[UR14][R22.64+0x100] ;  /* 0x0400010016377fae */ /* 0x000fe8000b901c4e */
[----:B------:R-:W-:Y:S01]  /*14d0*/  IMAD.X R74, RZ, RZ, R27, P1 ;  /* 0x000000ffff4a7224 */ /* 0x000fe200008e061b */
[----:B------:R-:W-:Y:S01]  /*14e0*/  IADD3 R77, P1, R30, 0x400, RZ ;  /* 0x000004001e4d7810 */ /* 0x000fe20007f3e0ff */
[----:B------:R-:W-:Y:S04]  /*14f0*/  LDGSTS.E.BYPASS.128 [R63+0x4000], desc[UR14][R52.64+0x100] ;  /* 0x04000100343f7fae */ /* 0x000fe8000b901c4e */
[----:B------:R-:W-:Y:S01]  /*1500*/  LDGSTS.E.BYPASS.128 [R65+0x4000], desc[UR14][R50.64+0x100] ;  /* 0x0400010032417fae */ /* 0x000fe2000b901c4e */
[----:B------:R-:W-:-:S03]  /*1510*/  IMAD.X R80, RZ, RZ, R31, P1 ;  /* 0x000000ffff507224 */ /* 0x000fc600008e061f */
[----:B------:R-:W-:Y:S04]  /*1520*/  LDGSTS.E.BYPASS.128 [R67+0x4000], desc[UR14][R48.64+0x100] ;  /* 0x0400010030437fae */ /* 0x000fe8000b901c4e */
[----:B------:R-:W-:Y:S04]  /*1530*/  LDGSTS.E.BYPASS.128 [R83+0x4000], desc[UR14][R46.64+0x100] ;  /* 0x040001002e537fae */ /* 0x000fe8000b901c4e */
[----:B------:R-:W-:Y:S04]  /*1540*/  LDGSTS.E.BYPASS.128 [R85+0x4000], desc[UR14][R44.64+0x100] ;  /* 0x040001002c557fae */ /* 0x000fe8000b901c4e */
[----:B------:R-:W-:Y:S04]  /*1550*/  LDGSTS.E.BYPASS.128 [R87+0x4000], desc[UR14][R42.64+0x100] ;  /* 0x040001002a577fae */ /* 0x000fe8000b901c4e */
[----:B------:R-:W-:Y:S04]  /*1560*/  LDGSTS.E.BYPASS.128 [R89+0x4000], desc[UR14][R40.64+0x100] ;  /* 0x0400010028597fae */ /* 0x000fe8000b901c4e */
[----:B------:R-:W0:Y:S04]  /*1570*/  LDGDEPBAR ;  /* 0x00000000000079af */ /* 0x000e280000000000 */
[----:B------:R-:W-:Y:S04]  /*1580*/  LDGSTS.E.BYPASS.128 [R55+0x18000], desc[UR14][R38.64+0x100] ;  /* 0x1800010026377fae */ /* 0x000fe8000b901c4e */
[----:B------:R-:W-:Y:S04]  /*1590*/  LDGSTS.E.BYPASS.128 [R63+0x18000], desc[UR14][R36.64+0x100] ;  /* 0x18000100243f7fae */ /* 0x000fe8000b901c4e */
[----:B------:R-:W-:Y:S04]  /*15a0*/  LDGSTS.E.BYPASS.128 [R65+0x18000], desc[UR14][R34.64+0x100] ;  /* 0x1800010022417fae */ /* 0x000fe8000b901c4e */
[----:B------:R-:W-:Y:S04]  /*15b0*/  LDGSTS.E.BYPASS.128 [R67+0x18000], desc[UR14][R26.64+0x100] ;  /* 0x180001001a437fae */ /* 0x000fe8000b901c4e */
[----:B------:R-:W-:Y:S04]  /*15c0*/  LDGSTS.E.BYPASS.128 [R83+0x18000], desc[UR14][R24.64+0x100] ;  /* 0x1800010018537fae */ /* 0x000fe8000b901c4e */
[----:B------:R-:W-:Y:S04]  /*15d0*/  LDGSTS.E.BYPASS.128 [R85+0x18000], desc[UR14][R28.64+0x100] ;  /* 0x180001001c557fae */ /* 0x000fe8000b901c4e */
[----:B------:R-:W-:Y:S04]  /*15e0*/  LDGSTS.E.BYPASS.128 [R87+0x18000], desc[UR14][R30.64+0x100] ;  /* 0x180001001e577fae */ /* 0x000fe8000b901c4e */
[----:B------:R-:W-:Y:S04]  /*15f0*/  LDGSTS.E.BYPASS.128 [R89+0x18000], desc[UR14][R32.64+0x100] ;  /* 0x1800010020597fae */ /* 0x000fe8000b901c4e */
[----:B------:R-:W0:Y:S01]  /*1600*/  LDGDEPBAR ;  /* 0x00000000000079af */ /* 0x000e220000000000 */
[----:B------:R-:W-:Y:S06]  /*1610*/  BAR.SYNC.DEFER_BLOCKING 0x0 ;  /* 0x0000000000007b1d */ /* 0x000fec0000010000 */
[----:B------:R-:W-:Y:S01]  /*1620*/  @!PT LDS RZ, [RZ] ;  /* 0x00000000fffff984 */ /* 0x000fe20000000800 */
[----:B------:R-:W-:Y:S01]  /*1630*/  @!PT LDS RZ, [RZ] ;  /* 0x00000000fffff984 */ /* 0x000fe20000000800 */
[----:B------:R-:W-:Y:S01]  /*1640*/  @!PT LDS RZ, [RZ] ;  /* 0x00000000fffff984 */ /* 0x000fe20000000800 */
        /* <DEDUP_REMOVED lines=22> */
[----:B------:R1:W-:Y:S04]  /*17b0*/  LDGSTS.E.BYPASS.128 [R55+0xc000], desc[UR14][R22.64+0x300] ;  /* 0x0c00030016377fae */ /* 0x0003e8000b901c4e */
[----:B------:R2:W-:Y:S04]  /*17c0*/  LDGSTS.E.BYPASS.128 [R63+0xc000], desc[UR14][R52.64+0x300] ;  /* 0x0c000300343f7fae */ /* 0x0005e8000b901c4e */
[----:B------:R3:W-:Y:S04]  /*17d0*/  LDGSTS.E.BYPASS.128 [R65+0xc000], desc[UR14][R50.64+0x300] ;  /* 0x0c00030032417fae */ /* 0x0007e8000b901c4e */
[----:B------:R4:W-:Y:S01]  /*17e0*/  LDGSTS.E.BYPASS.128 [R67+0xc000], desc[UR14][R48.64+0x300] ;  /* 0x0c00030030437fae */ /* 0x0009e2000b901c4e */
[----:B-1----:R-:W-:Y:S01]  /*17f0*/  IMAD.X R22, RZ, RZ, R47, P0 ;  /* 0x000000ffff167224 */ /* 0x002fe200000e062f */
[----:B------:R-:W-:-:S02]  /*1800*/  IADD3 R23, P0, R42, 0x400, RZ ;  /* 0x000004002a177810 */ /* 0x000fc40007f1e0ff */
[----:B------:R1:W-:Y:S01]  /*1810*/  LDGSTS.E.BYPASS.128 [R83+0xc000], desc[UR14][R46.64+0x300] ;  /* 0x0c0003002e537fae */ /* 0x0003e2000b901c4e */
[----:B--2---:R-:W-:Y:S02]  /*1820*/  CS2R R52, SRZ ;  /* 0x0000000000347805 */ /* 0x004fe4000001ff00 */
[----:B------:R-:W-:Y:S01]  /*1830*/  IMAD.X R58, RZ, RZ, R43, P0 ;  /* 0x000000ffff3a7224 */ /* 0x000fe200000e062b */
[----:B------:R2:W-:Y:S01]  /*1840*/  LDGSTS.E.BYPASS.128 [R85+0xc000], desc[UR14][R44.64+0x300] ;  /* 0x0c0003002c557fae */ /* 0x0005e2000b901c4e */
[----:B------:R-:W-:Y:S02]  /*1850*/  IADD3 R59, P0, R38, 0x400, RZ ;  /* 0x00000400263b7810 */ /* 0x000fe40007f1e0ff */
[----:B---3--:R-:W-:Y:S01]  /*1860*/  CS2R R50, SRZ ;  /* 0x0000000000327805 */ /* 0x008fe2000001ff00 */
[----:B------:R3:W-:Y:S01]  /*1870*/  LDGSTS.E.BYPASS.128 [R87+0xc000], desc[UR14][R42.64+0x300] ;  /* 0x0c0003002a577fae */ /* 0x0007e2000b901c4e */
[----:B----4-:R-:W-:Y:S01]  /*1880*/  CS2R R48, SRZ ;  /* 0x0000000000307805 */ /* 0x010fe2000001ff00 */
[----:B------:R-:W-:Y:S01]  /*1890*/  IMAD.X R68, RZ, RZ, R39, P0 ;  /* 0x000000ffff447224 */ /* 0x000fe200000e0627 */
[----:B------:R-:W-:Y:S01]  /*18a0*/  IADD3 R69, P0, R34, 0x400, RZ ;  /* 0x0000040022457810 */ /* 0x000fe20007f1e0ff */
[----:B------:R4:W-:Y:S01]  /*18b0*/  LDGSTS.E.BYPASS.128 [R89+0xc000], desc[UR14][R40.64+0x300] ;  /* 0x0c00030028597fae */ /* 0x0009e2000b901c4e */
[----:B-1----:R-:W-:-:S03]  /*18c0*/  CS2R R46, SRZ ;  /* 0x00000000002e7805 */ /* 0x002fc6000001ff00 */
[----:B------:R-:W0:Y:S01]  /*18d0*/  LDGDEPBAR ;  /* 0x00000000000079af */ /* 0x000e220000000000 */
[----:B------:R-:W-:Y:S01]  /*18e0*/  IMAD.X R72, RZ, RZ, R35, P0 ;  /* 0x000000ffff487224 */ /* 0x000fe200000e0623 */
[----:B------:R-:W-:Y:S02]  /*18f0*/  IADD3 R73, P0, R24, 0x400, RZ ;  /* 0x0000040018497810 */ /* 0x000fe40007f1e0ff */
[----:B--2---:R-:W-:Y:S01]  /*1900*/  CS2R R44, SRZ ;  /* 0x00000000002c7805 */ /* 0x004fe2000001ff00 */
[----:B------:R1:W-:Y:S01]  /*1910*/  LDGSTS.E.BYPASS.128 [R55+0x20000], desc[UR14][R38.64+0x300] ;  /* 0x2000030026377fae */ /* 0x0003e2000b901c4e */
[----:B---3--:R-:W-:Y:S01]  /*1920*/  CS2R R42, SRZ ;  /* 0x00000000002a7805 */ /* 0x008fe2000001ff00 */
[----:B------:R-:W-:Y:S02]  /*1930*/  IMAD.X R76, RZ, RZ, R25, P0 ;  /* 0x000000ffff4c7224 */ /* 0x000fe400000e0619 */
[----:B------:R2:W-:Y:S01]  /*1940*/  LDGSTS.E.BYPASS.128 [R63+0x20000], desc[UR14][R36.64+0x300] ;  /* 0x20000300243f7fae */ /* 0x0005e2000b901c4e */
[----:B------:R-:W-:-:S02]  /*1950*/  IADD3 R78, P0, R32, 0x400, RZ ;  /* 0x00000400204e7810 */ /* 0x000fc40007f1e0ff */
[----:B----4-:R-:W-:Y:S01]  /*1960*/  CS2R R40, SRZ ;  /* 0x0000000000287805 */ /* 0x010fe2000001ff00 */
[----:B------:R3:W-:Y:S02]  /*1970*/  LDGSTS.E.BYPASS.128 [R65+0x20000], desc[UR14][R34.64+0x300] ;  /* 0x2000030022417fae */ /* 0x0007e4000b901c4e */
[----:B------:R-:W-:Y:S02]  /*1980*/  IMAD.X R81, RZ, RZ, R33, P0 ;  /* 0x000000ffff517224 */ /* 0x000fe400000e0621 */
[----:B------:R4:W-:Y:S01]  /*1990*/  LDGSTS.E.BYPASS.128 [R67+0x20000], desc[UR14][R26.64+0x300] ;  /* 0x200003001a437fae */ /* 0x0009e2000b901c4e */
[----:B-1----:R-:W-:Y:S02]  /*19a0*/  CS2R R38, SRZ ;  /* 0x0000000000267805 */ /* 0x002fe4000001ff00 */
[----:B------:R-:W-:Y:S01]  /*19b0*/  CS2R R54, SRZ ;  /* 0x0000000000367805 */ /* 0x000fe2000001ff00 */
[----:B------:R1:W-:Y:S01]  /*19c0*/  LDGSTS.E.BYPASS.128 [R83+0x20000], desc[UR14][R24.64+0x300] ;  /* 0x2000030018537fae */ /* 0x0003e2000b901c4e */
[----:B--2---:R-:W-:-:S03]  /*19d0*/  CS2R R36, SRZ ;  /* 0x0000000000247805 */ /* 0x004fc6000001ff00 */
[----:B------:R2:W-:Y:S01]  /*19e0*/  LDGSTS.E.BYPASS.128 [R85+0x20000], desc[UR14][R28.64+0x300] ;  /* 0x200003001c557fae */ /* 0x0005e2000b901c4e */
[----:B---3--:R-:W-:-:S03]  /*19f0*/  CS2R R34, SRZ ;  /* 0x0000000000227805 */ /* 0x008fc6000001ff00 */
[----:B------:R3:W-:Y:S01]  /*1a00*/  LDGSTS.E.BYPASS.128 [R87+0x20000], desc[UR14][R30.64+0x300] ;  /* 0x200003001e577fae */ /* 0x0007e2000b901c4e */
[----:B----4-:R-:W-:-:S03]  /*1a10*/  CS2R R26, SRZ ;  /* 0x00000000001a7805 */ /* 0x010fc6000001ff00 */
[----:B------:R4:W-:Y:S01]  /*1a20*/  LDGSTS.E.BYPASS.128 [R89+0x20000], desc[UR14][R32.64+0x300] ;  /* 0x2000030020597fae */ /* 0x0009e2000b901c4e */
[----:B-1----:R-:W-:Y:S01]  /*1a30*/  IMAD.MOV.U32 R83, RZ, RZ, -0x80 ;  /* 0xffffff80ff537424 */ /* 0x002fe200078e00ff */
[----:B------:R-:W-:Y:S02]  /*1a40*/  CS2R R24, SRZ ;  /* 0x0000000000187805 */ /* 0x000fe4000001ff00 */
[----:B------:R-:W0:Y:S01]  /*1a50*/  LDGDEPBAR ;  /* 0x00000000000079af */ /* 0x000e220000000000 */
[--C-:B--2---:R-:W-:Y:S02]  /*1a60*/  SHF.R.U32.HI R85, RZ, 0x5, R86.reuse ;  /* 0x00000005ff557819 */ /* 0x104fe40000011656 */
[----:B------:R-:W-:Y:S02]  /*1a70*/  CS2R R28, SRZ ;  /* 0x00000000001c7805 */ /* 0x000fe4000001ff00 */
[----:B------:R-:W-:Y:S02]  /*1a80*/  SHF.R.U32.HI R86, RZ, 0x3, R86 ;  /* 0x00000003ff567819 */ /* 0x000fe40000011656 */
[----:B---3--:R-:W-:-:S02]  /*1a90*/  CS2R R30, SRZ ;  /* 0x00000000001e7805 */ /* 0x008fc4000001ff00 */
[----:B------:R-:W-:Y:S02]  /*1aa0*/  LOP3.LUT R85, R85, 0x7fffffc, RZ, 0xc0, !PT ;  /* 0x07fffffc55557812 */ /* 0x000fe400078ec0ff */
[----:B----4-:R-:W-:-:S07]  /*1ab0*/  CS2R R32, SRZ ;  /* 0x0000000000207805 */ /* 0x010fce000001ff00 */
.L_x_0:
[----:B------:R-:W1:Y:S01]  /*1ac0*/  SHFL.IDX PT, R62, R85, RZ, 0x1f ;  /* 0x00001fff553e7589 */ /* 0x000e6200000e0000 */
[----:B------:R-:W-:Y:S01]  /*1ad0*/  UIADD3 UR12, UR12, 0x1, URZ ;  /* 0x000000010c0c7890 */ /* 0x000fe2000fffe03f */
[----:B------:R-:W-:-:S04]  /*1ae0*/  DEPBAR.LE SB0, 0x6 ;  /* 0x000081800000791a */ /* 0x000fc80000000000 */
[----:B------:R-:W-:Y:S01]  /*1af0*/  UISETP.GE.AND UP0, UPT, UR12, 0x5, UPT ;  /* 0x000000050c00788c */ /* 0x000fe2000bf06270 */
[----:B------:R-:W-:Y:S01]  /*1b00*/  BAR.SYNC.DEFER_BLOCKING 0x0 ;  /* 0x0000000000007b1d */ /* 0x000fe20000010000 */
[----:B------:R-:W-:Y:S01]  /*1b10*/  UIADD3 UR11, UR11, 0x1, URZ ;  /* 0x000000010b0b7890 */ /* 0x000fe2000fffe03f */
[----:B------:R-:W-:Y:S01]  /*1b20*/  IADD3 R92, P1, R12, UR4, RZ ;  /* 0x000000040c5c7c10 */ /* 0x000fe2000ff3e0ff */
[----:B------:R-:W-:Y:S01]  /*1b30*/  USEL UR12, UR12, URZ, !UP0 ;  /* 0x0000003f0c0c7287 */ /* 0x000fe2000c000000 */
[----:B------:R-:W-:Y:S02]  /*1b40*/  VIADD R83, R83, 0x80 ;  /* 0x0000008053537836 */ /* 0x000fe40000000000 */
[----:B------:R-:W-:Y:S01]  /*1b50*/  UMOV UR19, 0x40000040 ;  /* 0x4000004000137882 */ /* 0x000fe20000000000 */
[----:B------:R-:W-:Y:S02]  /*1b60*/  IADD3.X R93, R14, UR5, RZ, P1, !PT ;  /* 0x000000050e5d7c10 */ /* 0x000fe40008ffe4ff */
[----:B------:R-:W-:-:S02]  /*1b70*/  IADD3 R64, P1, R13, UR4, RZ ;  /* 0x000000040d407c10 */ /* 0x000fc4000ff3e0ff */
[----:B------:R-:W-:Y:S02]  /*1b80*/  ISETP.GE.U32.AND P0, PT, R83, 0x3a00, PT ;  /* 0x00003a005300780c */ /* 0x000fe40003f06070 */
[----:B------:R-:W-:Y:S02]  /*1b90*/  IADD3.X R65, R16, UR5, RZ, P1, !PT ;  /* 0x0000000510417c10 */ /* 0x000fe40008ffe4ff */
[----:B------:R-:W-:Y:S02]  /*1ba0*/  IADD3 R90, P1, R15, UR4, RZ ;  /* 0x000000040f5a7c10 */ /* 0x000fe4000ff3e0ff */
[----:B-1----:R-:W-:Y:S02]  /*1bb0*/  R2UR UR6, R62 ;  /* 0x000000003e0672ca */ /* 0x002fe400000e0000 */
[----:B------:R-:W-:Y:S02]  /*1bc0*/  IADD3.X R91, R18, UR5, RZ, P1, !PT ;  /* 0x00000005125b7c10 */ /* 0x000fe40008ffe4ff */
[----:B------:R-:W-:Y:S01]  /*1bd0*/  IADD3 R62, P1, R17, UR4, RZ ;  /* 0x00000004113e7c10 */ /* 0x000fe2000ff3e0ff */
[----:B------:R-:W-:-:S03]  /*1be0*/  WARPGROUP.ARRIVE ;  /* 0x00000000000079c5 */ /* 0x000fc60000000000 */
[----:B------:R-:W-:-:S05]  /*1bf0*/  IADD3.X R63, R20, UR5, RZ, P1, !PT ;  /* 0x00000005143f7c10 */ /* 0x000fca0008ffe4ff */
[----:B------:R-:W-:Y:S02]  /*1c00*/  USHF.L.U32 UR7, UR6, 0x7, URZ ;  /* 0x0000000706077899 */ /* 0x000fe4000800063f */
[----:B------:R-:W-:Y:S02]  /*1c10*/  ULEA UR6, UR12, UR10, 0xe ;  /* 0x0000000a0c067291 */ /* 0x000fe4000f8e703f */
[----:B------:R-:W-:Y:S02]  /*1c20*/  ULOP3.LUT UR7, UR7, 0x180, URZ, 0xc0, !UPT ;  /* 0x0000018007077892 */ /* 0x000fe4000f8ec03f */
[----:B------:R-:W-:Y:S02]  /*1c30*/  USHF.R.U32.HI UR8, URZ, 0x4, UR6 ;  /* 0x000000043f087899 */ /* 0x000fe40008011606 */
[----:B------:R-:W-:Y:S02]  /*1c40*/  UIADD3 UR6, UR6, 0x14000, URZ ;  /* 0x0001400006067890 */ /* 0x000fe4000fffe03f */
[----:B------:R-:W-:-:S02]  /*1c50*/  ULOP3.LUT UR8, UR8, 0x3fff, URZ, 0xc0, !UPT ;  /* 0x00003fff08087892 */ /* 0x000fc4000f8ec03f */
[----:B------:R-:W-:Y:S02]  /*1c60*/  USHF.R.U32.HI UR6, URZ, 0x4, UR6 ;  /* 0x000000043f067899 */ /* 0x000fe40008011606 */
[----:B------:R-:W-:Y:S02]  /*1c70*/  UIADD3 UR8, UP0, UR7, UR8, URZ ;  /* 0x0000000807087290 */ /* 0x000fe4000ff1e03f */
[----:B------:R-:W-:Y:S02]  /*1c80*/  ULOP3.LUT UR6, UR6, 0x3fff, URZ, 0xc0, !UPT ;  /* 0x00003fff06067892 */ /* 0x000fe4000f8ec03f */
[----:B------:R-:W-:Y:S02]  /*1c90*/  UIADD3.X UR9, URZ, URZ, URZ, UP0, !UPT ;  /* 0x0000003f3f097290 */ /* 0x000fe400087fe43f */
[----:B------:R-:W-:Y:S02]  /*1ca0*/  ULOP3.LUT UR18, UR6, 0x2000000, URZ, 0xfc, !UPT ;  /* 0x0200000006127892 */ /* 0x000fe4000f8efc3f */
[----:B------:R-:W-:-:S02]  /*1cb0*/  ULOP3.LUT UR16, UR8, 0x2000000, URZ, 0xfc, !UPT ;  /* 0x0200000008107892 */ /* 0x000fc4000f8efc3f */
[----:B------:R-:W-:Y:S01]  /*1cc0*/  ULOP3.LUT UR17, UR9, 0x40000040, URZ, 0xfc, !UPT ;  /* 0x4000004009117892 */ /* 0x000fe2000f8efc3f */
[----:B------:R-:W-:Y:S01]  /*1cd0*/  UMOV UR7, URZ ;  /* 0x0000003f00077c82 */ /* 0x000fe20008000000 */
[----:B------:R-:W-:-:S04]  /*1ce0*/  UISETP.GE.AND UP0, UPT, UR11, 0x5, UPT ;  /* 0x000000050b00788c */ /* 0x000fc8000bf06270 */
[----:B------:R-:W-:-:S03]  /*1cf0*/  USEL UR11, UR11, URZ, !UP0 ;  /* 0x0000003f0b0b7287 */ /* 0x000fc6000c000000 */
[----:B------:R-:W-:Y:S01]  /*1d00*/  HGMMA.64x64x16.F32.BF16 R24, gdesc[UR16], R24 ;  /* 0x00e00000101879f0 */ /* 0x000fe20008701818 */
[----:B------:R-:W-:Y:S01]  /*1d10*/  UMOV UR16, 0x2000002 ;  /* 0x0200000200107882 */ /* 0x000fe20000000000 */
[----:B------:R-:W-:Y:S02]  /*1d20*/  UMOV UR17, 0x40000040 ;  /* 0x4000004000117882 */ /* 0x000fe40000000000 */
[----:B------:R-:W-:Y:S02]  /*1d30*/  UIADD3.64 UR18, UR6, UR16, URZ ;  /* 0x0000001006127297 */ /* 0x000fe4000fffe03f */
[----:B------:R-:W-:-:S09]  /*1d40*/  UIADD3.64 UR16, UR8, UR16, URZ ;  /* 0x0000001008107297 */ /* 0x000fd2000fffe03f */
        /* <DEDUP_REMOVED lines=29> */
[----:B------:R-:W-:Y:S02]  /*1f20*/  UIADD3.64 UR16, UR8, UR16, URZ ;  /* 0x0000001008107297 */ /* 0x000fe4000fffe03f */
[----:B------:R-:W-:-:S06]  /*1f30*/  ULEA UR6, UR11, UR10, 0xe ;  /* 0x0000000a0b067291 */ /* 0x000fcc000f8e703f */
[----:B------:R-:W-:Y:S02]  /*1f40*/  LEA R67, R8, UR6, 0x1 ;  /* 0x0000000608437c11 */ /* 0x000fe4000f8e08ff */
[----:B------:R-:W-:Y:S02]  /*1f50*/  LEA R87, R2, UR6, 0x1 ;  /* 0x0000000602577c11 */ /* 0x000fe4000f8e08ff */
[----:B------:R-:W-:Y:S02]  /*1f60*/  LEA R88, R3, UR6, 0x1 ;  /* 0x0000000603587c11 */ /* 0x000fe4000f8e08ff */
[----:B------:R-:W-:Y:S01]  /*1f70*/  LEA R89, R4, UR6, 0x1 ;  /* 0x0000000604597c11 */ /* 0x000fe2000f8e08ff */
[----:B------:R-:W-:Y:S03]  /*1f80*/  HGMMA.64x64x16.F32.BF16 R24, gdesc[UR16], R24, gsb0 ;  /* 0x00e00000101879f0 */ /* 0x000fe60008001818 */
[----:B------:R-:W-:-:S02]  /*1f90*/  WARPGROUP.DEPBAR.LE gsb0, 0x1 ;  /* 0x00008000000079c5 */ /* 0x000fc40000010100 */
[----:B------:R-:W-:Y:S06]  /*1fa0*/  BAR.SYNC.DEFER_BLOCKING 0x0 ;  /* 0x0000000000007b1d */ /* 0x000fec0000010000 */
[----:B------:R-:W-:Y:S01]  /*1fb0*/  @!PT LDS RZ, [RZ] ;  /* 0x00000000fffff984 */ /* 0x000fe20000000800 */
[----:B------:R-:W-:Y:S01]  /*1fc0*/  @!PT LDS RZ, [RZ] ;  /* 0x00000000fffff984 */ /* 0x000fe20000000800 */
[----:B------:R-:W-:Y:S01]  /*1fd0*/  @!PT LDS RZ, [RZ] ;  /* 0x00000000fffff984 */ /* 0x000fe20000000800 */
[----:B------:R1:W-:Y:S04]  /*1fe0*/  LDGSTS.E.BYPASS.128 [R67], desc[UR14][R92.64], !P0 ;  /* 0x000000005c437fae */ /* 0x0003e8000c101c4e */
[----:B------:R2:W-:Y:S04]  /*1ff0*/  LDGSTS.E.BYPASS.128 [R87], desc[UR14][R64.64], !P0 ;  /* 0x0000000040577fae */ /* 0x0005e8000c101c4e */
[----:B------:R3:W-:Y:S01]  /*2000*/  LDGSTS.E.BYPASS.128 [R88], desc[UR14][R90.64], !P0 ;  /* 0x000000005a587fae */ /* 0x0007e2000c101c4e */
[----:B-1----:R-:W-:-:S03]  /*2010*/  IADD3 R92, P1, R19, UR4, RZ ;  /* 0x00000004135c7c10 */ /* 0x002fc6000ff3e0ff */
[----:B------:R1:W-:Y:S01]  /*2020*/  LDGSTS.E.BYPASS.128 [R89], desc[UR14][R62.64], !P0 ;  /* 0x000000003e597fae */ /* 0x0003e2000c101c4e */
[----:B------:R-:W-:Y:S02]  /*2030*/  IADD3.X R93, R22, UR5, RZ, P1, !PT ;  /* 0x00000005165d7c10 */ /* 0x000fe40008ffe4ff */
[----:B--2---:R-:W-:Y:S02]  /*2040*/  IADD3 R64, P1, R21, UR4, RZ ;  /* 0x0000000415407c10 */ /* 0x004fe4000ff3e0ff */
[----:B---3--:R-:W-:Y:S02]  /*2050*/  LEA R90, R5, UR6, 0x1 ;  /* 0x00000006055a7c11 */ /* 0x008fe4000f8e08ff */
[----:B------:R-:W-:Y:S02]  /*2060*/  IADD3.X R65, R56, UR5, RZ, P1, !PT ;  /* 0x0000000538417c10 */ /* 0x000fe40008ffe4ff */
[----:B------:R-:W-:Y:S01]  /*2070*/  LEA R91, R6, UR6, 0x1 ;  /* 0x00000006065b7c11 */ /* 0x000fe2000f8e08ff */
[----:B------:R2:W-:Y:S01]  /*2080*/  LDGSTS.E.BYPASS.128 [R90], desc[UR14][R92.64], !P0 ;  /* 0x000000005c5a7fae */ /* 0x0005e2000c101c4e */
[----:B-1----:R-:W-:-:S03]  /*2090*/  IADD3 R62, P1, R23, UR4, RZ ;  /* 0x00000004173e7c10 */ /* 0x002fc6000ff3e0ff */
[----:B------:R-:W-:Y:S01]  /*20a0*/  LDGSTS.E.BYPASS.128 [R91], desc[UR14][R64.64], !P0 ;  /* 0x00000000405b7fae */ /* 0x000fe2000c101c4e */
[----:B------:R-:W-:Y:S02]  /*20b0*/  IADD3.X R63, R58, UR5, RZ, P1, !PT ;  /* 0x000000053a3f7c10 */ /* 0x000fe40008ffe4ff */
[----:B--2---:R-:W-:Y:S02]  /*20c0*/  LEA R92, R7, UR6, 0x1 ;  /* 0x00000006075c7c11 */ /* 0x004fe4000f8e08ff */
[----:B------:R-:W-:-:S03]  /*20d0*/  LEA R93, R9, UR6, 0x1 ;  /* 0x00000006095d7c11 */ /* 0x000fc6000f8e08ff */
[----:B------:R1:W-:Y:S02]  /*20e0*/  LDGSTS.E.BYPASS.128 [R92], desc[UR14][R62.64], !P0 ;  /* 0x000000003e5c7fae */ /* 0x0003e4000c101c4e */
[----:B-1----:R-:W-:-:S04]  /*20f0*/  IADD3 R62, P1, R57, UR4, RZ ;  /* 0x00000004393e7c10 */ /* 0x002fc8000ff3e0ff */
[----:B------:R-:W-:Y:S02]  /*2100*/  IADD3.X R63, R60, UR5, RZ, P1, !PT ;  /* 0x000000053c3f7c10 */ /* 0x000fe40008ffe4ff */
[----:B------:R-:W-:-:S03]  /*2110*/  IADD3 R64, P1, R59, UR4, RZ ;  /* 0x000000043b407c10 */ /* 0x000fc6000ff3e0ff */
[----:B------:R-:W-:Y:S01]  /*2120*/  LDGSTS.E.BYPASS.128 [R93], desc[UR14][R62.64], !P0 ;  /* 0x000000003e5d7fae */ /* 0x000fe2000c101c4e */
[----:B------:R-:W-:Y:S02]  /*2130*/  IADD3.X R65, R68, UR5, RZ, P1, !PT ;  /* 0x0000000544417c10 */ /* 0x000fe40008ffe4ff */
[----:B------:R-:W-:Y:S01]  /*2140*/  IADD3 R66, P1, R61, UR4, RZ ;  /* 0x000000043d427c10 */ /* 0x000fe2000ff3e0ff */
[----:B------:R-:W0:Y:S04]  /*2150*/  LDGDEPBAR ;  /* 0x00000000000079af */ /* 0x000e280000000000 */
[----:B------:R1:W-:Y:S02]  /*2160*/  LDGSTS.E.BYPASS.128 [R67+0x14000], desc[UR14][R64.64], !P0 ;  /* 0x1400000040437fae */ /* 0x0003e4000c101c4e */
[----:B-1----:R-:W-:-:S02]  /*2170*/  IADD3.X R67, R70, UR5, RZ, P1, !PT ;  /* 0x0000000546437c10 */ /* 0x002fc40008ffe4ff */
[----:B------:R-:W-:-:S03]  /*2180*/  IADD3 R62, P1, R69, UR4, RZ ;  /* 0x00000004453e7c10 */ /* 0x000fc6000ff3e0ff */
[----:B------:R-:W-:Y:S01]  /*2190*/  LDGSTS.E.BYPASS.128 [R87+0x14000], desc[UR14][R66.64], !P0 ;  /* 0x1400000042577fae */ /* 0x000fe2000c101c4e */
[----:B------:R-:W-:-:S05]  /*21a0*/  IADD3.X R63, R72, UR5, RZ, P1, !PT ;  /* 0x00000005483f7c10 */ /* 0x000fca0008ffe4ff */
[----:B------:R1:W-:Y:S02]  /*21b0*/  LDGSTS.E.BYPASS.128 [R88+0x14000], desc[UR14][R62.64], !P0 ;  /* 0x140000003e587fae */ /* 0x0003e4000c101c4e */
[----:B-1----:R-:W-:-:S04]  /*21c0*/  IADD3 R62, P1, R71, UR4, RZ ;  /* 0x00000004473e7c10 */ /* 0x002fc8000ff3e0ff */
[----:B------:R-:W-:Y:S02]  /*21d0*/  IADD3.X R63, R74, UR5, RZ, P1, !PT ;  /* 0x000000054a3f7c10 */ /* 0x000fe40008ffe4ff */
[----:B------:R-:W-:-:S03]  /*21e0*/  IADD3 R64, P1, R73, UR4, RZ ;  /* 0x0000000449407c10 */ /* 0x000fc6000ff3e0ff */
[----:B------:R-:W-:Y:S01]  /*21f0*/  LDGSTS.E.BYPASS.128 [R89+0x14000], desc[UR14][R62.64], !P0 ;  /* 0x140000003e597fae */ /* 0x000fe2000c101c4e */
[----:B------:R-:W-:Y:S02]  /*2200*/  IADD3.X R65, R76, UR5, RZ, P1, !PT ;  /* 0x000000054c417c10 */ /* 0x000fe40008ffe4ff */
[----:B------:R-:W-:-:S03]  /*2210*/  IADD3 R66, P1, R75, UR4, RZ ;  /* 0x000000044b427c10 */ /* 0x000fc6000ff3e0ff */
[----:B------:R1:W-:Y:S01]  /*2220*/  LDGSTS.E.BYPASS.128 [R90+0x14000], desc[UR14][R64.64], !P0 ;  /* 0x14000000405a7fae */ /* 0x0003e2000c101c4e */
[----:B------:R-:W-:-:S05]  /*2230*/  IADD3.X R67, R79, UR5, RZ, P1, !PT ;  /* 0x000000054f437c10 */ /* 0x000fca0008ffe4ff */
[----:B------:R2:W-:Y:S01]  /*2240*/  LDGSTS.E.BYPASS.128 [R91+0x14000], desc[UR14][R66.64], !P0 ;  /* 0x14000000425b7fae */ /* 0x0005e2000c101c4e */
[----:B-1----:R-:W-:-:S04]  /*2250*/  IADD3 R64, P1, R77, UR4, RZ ;  /* 0x000000044d407c10 */ /* 0x002fc8000ff3e0ff */
[----:B------:R-:W-:Y:S02]  /*2260*/  IADD3.X R65, R80, UR5, RZ, P1, !PT ;  /* 0x0000000550417c10 */ /* 0x000fe40008ffe4ff */
[----:B------:R-:W-:Y:S01]  /*2270*/  IADD3 R62, P1, R78, UR4, RZ ;  /* 0x000000044e3e7c10 */ /* 0x000fe2000ff3e0ff */
[----:B------:R-:W-:Y:S02]  /*2280*/  UIADD3 UR4, UP0, UR4, 0x100, URZ ;  /* 0x0000010004047890 */ /* 0x000fe4000ff1e03f */
[----:B------:R2:W-:Y:S01]  /*2290*/  LDGSTS.E.BYPASS.128 [R92+0x14000], desc[UR14][R64.64], !P0 ;  /* 0x14000000405c7fae */ /* 0x0005e2000c101c4e */
[----:B------:R-:W-:Y:S01]  /*22a0*/  IADD3.X R63, R81, UR5, RZ, P1, !PT ;  /* 0x00000005513f7c10 */ /* 0x000fe20008ffe4ff */
[----:B------:R-:W-:-:S04]  /*22b0*/  UIADD3.X UR5, URZ, UR5, URZ, UP0, !UPT ;  /* 0x000000053f057290 */ /* 0x000fc800087fe43f */
[----:B------:R2:W-:Y:S01]  /*22c0*/  LDGSTS.E.BYPASS.128 [R93+0x14000], desc[UR14][R62.64], !P0 ;  /* 0x140000003e5d7fae */ /* 0x0005e2000c101c4e */
[----:B------:R-:W-:-:S03]  /*22d0*/  ISETP.GE.U32.AND P0, PT, R83, 0x3b80, PT ;  /* 0x00003b805300780c */ /* 0x000fc60003f06070 */
[----:B------:R-:W0:Y:S10]  /*22e0*/  LDGDEPBAR ;  /* 0x00000000000079af */ /* 0x000e340000000000 */
[----:B--2---:R-:W-:Y:S05]  /*22f0*/  @!P0 BRA `(.L_x_0) ;  /* 0xfffffff400f08947 */ /* 0x004fea000383ffff */
[----:B------:R-:W1:Y:S01]  /*2300*/  S2R R6, SR_TID.X ;  /* 0x0000000000067919 */ /* 0x000e620000002100 */
[----:B------:R-:W-:Y:S02]  /*2310*/  WARPGROUP.DEPBAR.LE gsb0, 0x0 ;  /* 0x00008000000079c5 */ /* 0x000fe40000010000 */
[----:B------:R-:W-:-:S04]  /*2320*/  DEPBAR.LE SB0, 0x0 ;  /* 0x000080000000791a */ /* 0x000fc80000000000 */
[----:B------:R-:W-:Y:S01]  /*2330*/  IMAD.SHL.U32 R86, R86, 0x4, RZ ;  /* 0x0000000456567824 */ /* 0x000fe200078e00ff */
[----:B------:R-:W-:Y:S02]  /*2340*/  F2FP.BF16.F32.PACK_AB R24, R25, R24 ;  /* 0x000000181918723e */ /* 0x000fe400000010ff */
[----:B------:R-:W-:Y:S02]  /*2350*/  F2FP.BF16.F32.PACK_AB R25, R27, R26 ;  /* 0x0000001a1b19723e */ /* 0x000fe400000010ff */
[----:B------:R-:W-:Y:S02]  /*2360*/  LOP3.LUT R86, R86, 0x8, RZ, 0xc0, !PT ;  /* 0x0000000856567812 */ /* 0x000fe400078ec0ff */
[----:B------:R-:W-:Y:S02]  /*2370*/  F2FP.BF16.F32.PACK_AB R32, R33, R32 ;  /* 0x000000202120723e */ /* 0x000fe400000010ff */
[----:B------:R-:W-:Y:S02]  /*2380*/  F2FP.BF16.F32.PACK_AB R26, R29, R28 ;  /* 0x0000001c1d1a723e */ /* 0x000fe400000010ff */
[----:B------:R-:W-:-:S02]  /*2390*/  F2FP.BF16.F32.PACK_AB R27, R31, R30 ;  /* 0x0000001e1f1b723e */ /* 0x000fc400000010ff */
[----:B------:R-:W-:Y:S02]  /*23a0*/  F2FP.BF16.F32.PACK_AB R33, R35, R34 ;  /* 0x000000222321723e */ /* 0x000fe400000010ff */
[----:B------:R-:W-:Y:S02]  /*23b0*/  F2FP.BF16.F32.PACK_AB R40, R41, R40 ;  /* 0x000000282928723e */ /* 0x000fe400000010ff */
[----:B------:R-:W-:Y:S02]  /*23c0*/  F2FP.BF16.F32.PACK_AB R34, R37, R36 ;  /* 0x000000242522723e */ /* 0x000fe400000010ff */
[----:B------:R-:W-:Y:S02]  /*23d0*/  F2FP.BF16.F32.PACK_AB R35, R39, R38 ;  /* 0x000000262723723e */ /* 0x000fe400000010ff */
[----:B------:R-:W-:Y:S02]  /*23e0*/  F2FP.BF16.F32.PACK_AB R41, R43, R42 ;  /* 0x0000002a2b29723e */ /* 0x000fe400000010ff */
[----:B------:R-:W-:-:S02]  /*23f0*/  F2FP.BF16.F32.PACK_AB R48, R49, R48 ;  /* 0x000000303130723e */ /* 0x000fc400000010ff */
[----:B-1----:R-:W-:Y:S02]  /*2400*/  SHF.R.U32.HI R2, RZ, 0x5, R6 ;  /* 0x00000005ff027819 */ /* 0x002fe40000011606 */
[----:B------:R-:W-:Y:S02]  /*2410*/  LOP3.LUT R3, R6, 0xf, RZ, 0xc0, !PT ;  /* 0x0000000f06037812 */ /* 0x000fe400078ec0ff */
[----:B------:R-:W-:Y:S02]  /*2420*/  LOP3.LUT R2, R2, 0x3, RZ, 0xc0, !PT ;  /* 0x0000000302027812 */ /* 0x000fe400078ec0ff */
[----:B------:R-:W-:Y:S01]  /*2430*/  F2FP.BF16.F32.PACK_AB R42, R45, R44 ;  /* 0x0000002c2d2a723e */ /* 0x000fe200000010ff */
[----:B------:R-:W-:Y:S01]  /*2440*/  IMAD R3, R3, 0x48, R86 ;  /* 0x0000004803037824 */ /* 0x000fe200078e0256 */
[----:B------:R-:W-:Y:S01]  /*2450*/  F2FP.BF16.F32.PACK_AB R43, R47, R46 ;  /* 0x0000002e2f2b723e */ /* 0x000fe200000010ff */
[C---:B------:R-:W-:Y:S01]  /*2460*/  IMAD.SHL.U32 R5, R2.reuse, 0x4, RZ ;  /* 0x0000000402057824 */ /* 0x040fe200078e00ff */
[----:B------:R-:W-:Y:S01]  /*2470*/  F2FP.BF16.F32.PACK_AB R49, R51, R50 ;  /* 0x000000323331723e */ /* 0x000fe200000010ff */
[----:B------:R-:W-:Y:S01]  /*2480*/  IMAD R3, R2, 0x480, R3 ;  /* 0x0000048002037824 */ /* 0x000fe200078e0203 */
[----:B------:R-:W-:-:S02]  /*2490*/  F2FP.BF16.F32.PACK_AB R50, R53, R52 ;  /* 0x000000343532723e */ /* 0x000fc400000010ff */
[----:B------:R-:W-:Y:S02]  /*24a0*/  F2FP.BF16.F32.PACK_AB R51, R55, R54 ;  /* 0x000000363733723e */ /* 0x000fe400000010ff */
[----:B------:R-:W-:Y:S01]  /*24b0*/  LEA R4, R3, UR10, 0x1 ;  /* 0x0000000a03047c11 */ /* 0x000fe2000f8e08ff */
[----:B------:R-:W-:Y:S01]  /*24c0*/  BAR.SYNC.DEFER_BLOCKING 0x0 ;  /* 0x0000000000007b1d */ /* 0x000fe20000010000 */
[----:B------:R-:W-:Y:S02]  /*24d0*/  LOP3.LUT R5, R5, R84, RZ, 0xfc, !PT ;  /* 0x0000005405057212 */ /* 0x000fe400078efcff */
[----:B------:R-:W-:-:S03]  /*24e0*/  LOP3.LUT R7, R11, 0x20, RZ, 0xfc, !PT ;  /* 0x000000200b077812 */ /* 0x000fc600078efcff */
[----:B------:R-:W-:Y:S02]  /*24f0*/  IMAD R5, R5, 0x48, R82 ;  /* 0x0000004805057824 */ /* 0x000fe400078e0252 */
[----:B------:R-:W1:Y:S03]  /*2500*/  LDC.64 R2, c[0x0][0x220] ;  /* 0x00008800ff027b82 */ /* 0x000e660000000a00 */
[----:B------:R-:W-:Y:S01]  /*2510*/  LEA R12, R5, UR10, 0x1 ;  /* 0x0000000a050c7c11 */ /* 0x000fe2000f8e08ff */
[----:B------:R-:W-:-:S05]  /*2520*/  IMAD.SHL.U32 R5, R6, 0x8, RZ ;  /* 0x0000000806057824 */ /* 0x000fca00078e00ff */
[----:B------:R-:W-:Y:S02]  /*2530*/  LOP3.LUT R10, R10, 0x38, R5, 0xf8, !PT ;  /* 0x000000380a0a7812 */ /* 0x000fe400078ef805 */
[C---:B------:R-:W-:Y:S02]  /*2540*/  LOP3.LUT R5, R11.reuse, 0x10, RZ, 0xfc, !PT ;  /* 0x000000100b057812 */ /* 0x040fe400078efcff */
[----:B------:R-:W-:Y:S01]  /*2550*/  ISETP.GE.AND P0, PT, R10, 0xc00, PT ;  /* 0x00000c000a00780c */ /* 0x000fe20003f06270 */
[C---:B------:R-:W-:Y:S01]  /*2560*/  IMAD R13, R11.reuse, 0xc00, R10 ;  /* 0x00000c000b0d7824 */ /* 0x040fe200078e020a */
[----:B------:R-:W-:Y:S02]  /*2570*/  STSM.16.M88.4 [R4], R24 ;  /* 0x0000001804007844 */ /* 0x000fe40000000200 */
[-C--:B------:R-:W-:Y:S01]  /*2580*/  ISETP.LT.AND P1, PT, R11, R0.reuse, !P0 ;  /* 0x000000000b00720c */ /* 0x080fe20004721270 */
[----:B------:R-:W-:Y:S01]  /*2590*/  VIADD R9, R13, 0x18000 ;  /* 0x000180000d097836 */ /* 0x000fe20000000000 */
[----:B------:R-:W-:Y:S01]  /*25a0*/  LOP3.LUT R11, R11, 0x30, RZ, 0xfc, !PT ;  /* 0x000000300b0b7812 */ /* 0x000fe200078efcff */
[----:B------:R-:W-:Y:S01]  /*25b0*/  STSM.16.M88.4 [R4+0x20], R32 ;  /* 0x0000202004007844 */ /* 0x000fe20000000200 */
[----:B------:R-:W-:-:S02]  /*25c0*/  ISETP.LT.AND P2, PT, R5, R0, !P0 ;  /* 0x000000000500720c */ /* 0x000fc40004741270 */
[-C--:B------:R-:W-:Y:S01]  /*25d0*/  ISETP.LT.AND P3, PT, R7, R0.reuse, !P0 ;  /* 0x000000000700720c */ /* 0x080fe20004761270 */
[----:B------:R-:W-:Y:S01]  /*25e0*/  STSM.16.M88.4 [R4+0x40], R40 ;  /* 0x0000402804007844 */ /* 0x000fe20000000200 */
[----:B------:R-:W-:Y:S01]  /*25f0*/  ISETP.LT.AND P0, PT, R11, R0, !P0 ;  /* 0x000000000b00720c */ /* 0x000fe20004701270 */
[----:B------:R-:W-:Y:S02]  /*2600*/  VIADD R7, R13, 0xc000 ;  /* 0x0000c0000d077836 */ /* 0x000fe40000000000 */
[----:B------:R2:W-:Y:S01]  /*2610*/  STSM.16.M88.4 [R4+0x60], R48 ;  /* 0x0000603004007844 */ /* 0x0005e20000000200 */
[--C-:B-1----:R-:W-:Y:S01]  /*2620*/  IMAD.WIDE R8, R9, 0x2, R2.reuse ;  /* 0x0000000209087825 */ /* 0x102fe200078e0202 */
[----:B------:R-:W-:Y:S03]  /*2630*/  BAR.SYNC.DEFER_BLOCKING 0x0 ;  /* 0x0000000000007b1d */ /* 0x000fe60000010000 */
[----:B------:R-:W-:-:S04]  /*2640*/  IMAD.WIDE R6, R7, 0x2, R2 ;  /* 0x0000000207067825 */ /* 0x000fc800078e0202 */
[----:B--2---:R-:W-:Y:S01]  /*2650*/  IMAD.WIDE R4, R13, 0x2, R2 ;  /* 0x000000020d047825 */ /* 0x004fe200078e0202 */
[----:B------:R-:W1:Y:S04]  /*2660*/  LDS.128 R28, [R12] ;  /* 0x000000000c1c7984 */ /* 0x000e680000000c00 */
[----:B------:R-:W2:Y:S04]  /*2670*/  LDS.128 R16, [R12+0x900] ;  /* 0x000900000c107984 */ /* 0x000ea80000000c00 */
[----:B------:R-:W3:Y:S04]  /*2680*/  LDS.128 R20, [R12+0x1200] ;  /* 0x001200000c147984 */ /* 0x000ee80000000c00 */
[----:B-1----:R1:W-:Y:S04]  /*2690*/  @P1 STG.E.128 desc[UR14][R4.64], R28 ;  /* 0x0000001c04001986 */ /* 0x0023e8000c101d0e */
[----:B--2---:R1:W-:Y:S04]  /*26a0*/  @P2 STG.E.128 desc[UR14][R6.64], R16 ;  /* 0x0000001006002986 */ /* 0x0043e8000c101d0e */
[----:B---3--:R1:W-:Y:S01]  /*26b0*/  @P3 STG.E.128 desc[UR14][R8.64], R20 ;  /* 0x0000001408003986 */ /* 0x0083e2000c101d0e */
[----:B------:R-:W-:Y:S05]  /*26c0*/  @!P0 EXIT ;  /* 0x000000000000894d */ /* 0x000fea0003800000 */
[----:B-1----:R-:W1:Y:S01]  /*26d0*/  LDS.128 R4, [R12+0x1b00] ;  /* 0x001b00000c047984 */ /* 0x002e620000000c00 */
[----:B------:R-:W-:-:S04]  /*26e0*/  VIADD R13, R13, 0x24000 ;  /* 0x000240000d0d7836 */ /* 0x000fc80000000000 */
[----:B------:R-:W-:-:S05]  /*26f0*/  IMAD.WIDE R2, R13, 0x2, R2 ;  /* 0x000000020d027825 */ /* 0x000fca00078e0202 */
[----:B-1----:R-:W-:Y:S01]  /*2700*/  STG.E.128 desc[UR14][R2.64], R4 ;  /* 0x0000000402007986 */ /* 0x002fe2000c101d0e */
[----:B------:R-:W-:Y:S05]  /*2710*/  EXIT ;  /* 0x000000000000794d */ /* 0x000fea0003800000 */
.L_x_1:
[----:B------:R-:W-:-:S00]  /*2720*/  BRA `(.L_x_1) ;  /* 0xfffffffc00fc7947 */ /* 0x000fc0000383ffff */
[----:B------:R-:W-:-:S00]  /*2730*/  NOP ;  /* 0x0000000000007918 */ /* 0x000fc00000000000 */
        /* <DEDUP_REMOVED lines=12> */
.L_x_2:


//--------------------- .nv.shared.triton_mm      --------------------------
	.section	.nv.shared.triton_mm,"aw",@nobits
	.sectionflags	@""
	.align	16
	.zero		1024


//--------------------- .nv.constant0.triton_mm   --------------------------
	.section	.nv.constant0.triton_mm,"a",@progbits
	.sectionflags	@""
	.align	4
.nv.constant0.triton_mm:
	.zero		556
